//
// Generated by NVIDIA NVVM Compiler
//
// Compiler Build ID: CL-36424714
// Cuda compilation tools, release 13.0, V13.0.88
// Based on NVVM 20.0.0
//

.version 9.0
.target sm_100
.address_size 64

	// .globl	fused_matmul_kernel0
// _ZZ20fused_matmul_kernel0E8A_shared has been demoted
// _ZZ20fused_matmul_kernel0E8B_shared has been demoted

.visible .entry fused_matmul_kernel0(
	.param .u64 .ptr .align 1 fused_matmul_kernel0_param_0,
	.param .u64 .ptr .align 1 fused_matmul_kernel0_param_1,
	.param .u64 .ptr .align 1 fused_matmul_kernel0_param_2
)
.maxntid 256
{
	.reg .pred 	%p<35>;
	.reg .b32 	%r<181>;
	.reg .b32 	%f<483>;
	.reg .b64 	%rd<16>;
	// demoted variable
	.shared .align 4 .b8 _ZZ20fused_matmul_kernel0E8A_shared[16384];
	// demoted variable
	.shared .align 4 .b8 _ZZ20fused_matmul_kernel0E8B_shared[16384];
	mov.b32 	%r177, 0;
	mov.f32 	%f403, 0f00000000;
	mov.u32 	%r13, %ctaid.y;
	shl.b32 	%r14, %r13, 7;
	mov.u32 	%r15, %tid.y;
	add.s32 	%r16, %r14, %r15;
	mul.lo.s32 	%r18, %r13, 20480;
	mov.u32 	%r19, %tid.x;
	or.b32  	%r20, %r18, %r19;
	mad.lo.s32 	%r21, %r15, 160, %r20;
	shl.b32 	%r24, %r15, 5;
	mov.f32 	%f404, %f403;
	mov.f32 	%f405, %f403;
	mov.f32 	%f406, %f403;
	mov.f32 	%f407, %f403;
	mov.f32 	%f408, %f403;
	mov.f32 	%f409, %f403;
	mov.f32 	%f410, %f403;
	mov.f32 	%f411, %f403;
	mov.f32 	%f412, %f403;
	mov.f32 	%f413, %f403;
	mov.f32 	%f414, %f403;
	mov.f32 	%f415, %f403;
	mov.f32 	%f416, %f403;
	mov.f32 	%f417, %f403;
	mov.f32 	%f418, %f403;
	mov.f32 	%f419, %f403;
	mov.f32 	%f420, %f403;
	mov.f32 	%f421, %f403;
	mov.f32 	%f422, %f403;
	mov.f32 	%f423, %f403;
	mov.f32 	%f424, %f403;
	mov.f32 	%f425, %f403;
	mov.f32 	%f426, %f403;
	mov.f32 	%f427, %f403;
	mov.f32 	%f428, %f403;
	mov.f32 	%f429, %f403;
	mov.f32 	%f430, %f403;
	mov.f32 	%f431, %f403;
	mov.f32 	%f432, %f403;
	mov.f32 	%f433, %f403;
	mov.f32 	%f434, %f403;
	mov.f32 	%f435, %f403;
	mov.f32 	%f436, %f403;
	mov.f32 	%f437, %f403;
	mov.f32 	%f438, %f403;
	mov.f32 	%f439, %f403;
	mov.f32 	%f440, %f403;
	mov.f32 	%f441, %f403;
	mov.f32 	%f442, %f403;
	mov.f32 	%f443, %f403;
	mov.f32 	%f444, %f403;
	mov.f32 	%f445, %f403;
	mov.f32 	%f446, %f403;
	mov.f32 	%f447, %f403;
	mov.f32 	%f448, %f403;
	mov.f32 	%f449, %f403;
	mov.f32 	%f450, %f403;
	mov.f32 	%f451, %f403;
	mov.f32 	%f452, %f403;
	mov.f32 	%f453, %f403;
	mov.f32 	%f454, %f403;
	mov.f32 	%f455, %f403;
	mov.f32 	%f456, %f403;
	mov.f32 	%f457, %f403;
	mov.f32 	%f458, %f403;
	mov.f32 	%f467, %f403;
	mov.f32 	%f468, %f403;
	mov.f32 	%f469, %f403;
	mov.f32 	%f470, %f403;
	mov.f32 	%f471, %f403;
	mov.f32 	%f472, %f403;
	mov.f32 	%f473, %f403;
	mov.f32 	%f474, %f403;
$L__BB0_1:
	ld.param.u64 	%rd13, [fused_matmul_kernel0_param_0];
	setp.gt.u32 	%p1, %r16, 5328;
	bar.sync 	0;
	shl.b32 	%r17, %r177, 5;
	add.s32 	%r22, %r21, %r17;
	cvta.to.global.u64 	%rd6, %rd13;
	mul.wide.u32 	%rd7, %r22, 4;
	add.s64 	%rd1, %rd6, %rd7;
	@%p1 bra 	$L__BB0_3;
	ld.global.nc.f32 	%f227, [%rd1];
	mov.u32 	%r25, %tid.x;
	add.s32 	%r26, %r24, %r25;
	shl.b32 	%r27, %r26, 2;
	mov.u32 	%r28, _ZZ20fused_matmul_kernel0E8A_shared;
	add.s32 	%r29, %r28, %r27;
	st.shared.f32 	[%r29], %f227;
	ld.global.nc.f32 	%f228, [%rd1+64];
	st.shared.f32 	[%r29+64], %f228;
$L__BB0_3:
	mov.u32 	%r30, %ctaid.y;
	shl.b32 	%r31, %r30, 7;
	mov.u32 	%r32, %tid.y;
	add.s32 	%r33, %r31, %r32;
	setp.gt.u32 	%p2, %r33, 5312;
	@%p2 bra 	$L__BB0_5;
	ld.global.nc.f32 	%f229, [%rd1+10240];
	mov.u32 	%r34, %tid.y;
	shl.b32 	%r35, %r34, 5;
	mov.u32 	%r36, %tid.x;
	add.s32 	%r37, %r35, %r36;
	shl.b32 	%r38, %r37, 2;
	mov.u32 	%r39, _ZZ20fused_matmul_kernel0E8A_shared;
	add.s32 	%r40, %r39, %r38;
	st.shared.f32 	[%r40+2048], %f229;
	ld.global.nc.f32 	%f230, [%rd1+10304];
	st.shared.f32 	[%r40+2112], %f230;
$L__BB0_5:
	mov.u32 	%r41, %ctaid.y;
	shl.b32 	%r42, %r41, 7;
	mov.u32 	%r43, %tid.y;
	add.s32 	%r44, %r42, %r43;
	setp.gt.u32 	%p3, %r44, 5296;
	@%p3 bra 	$L__BB0_7;
	ld.global.nc.f32 	%f231, [%rd1+20480];
	mov.u32 	%r45, %tid.y;
	shl.b32 	%r46, %r45, 5;
	mov.u32 	%r47, %tid.x;
	add.s32 	%r48, %r46, %r47;
	shl.b32 	%r49, %r48, 2;
	mov.u32 	%r50, _ZZ20fused_matmul_kernel0E8A_shared;
	add.s32 	%r51, %r50, %r49;
	st.shared.f32 	[%r51+4096], %f231;
	ld.global.nc.f32 	%f232, [%rd1+20544];
	st.shared.f32 	[%r51+4160], %f232;
$L__BB0_7:
	mov.u32 	%r52, %ctaid.y;
	shl.b32 	%r53, %r52, 7;
	mov.u32 	%r54, %tid.y;
	add.s32 	%r55, %r53, %r54;
	setp.gt.u32 	%p4, %r55, 5280;
	@%p4 bra 	$L__BB0_9;
	ld.global.nc.f32 	%f233, [%rd1+30720];
	mov.u32 	%r56, %tid.y;
	shl.b32 	%r57, %r56, 5;
	mov.u32 	%r58, %tid.x;
	add.s32 	%r59, %r57, %r58;
	shl.b32 	%r60, %r59, 2;
	mov.u32 	%r61, _ZZ20fused_matmul_kernel0E8A_shared;
	add.s32 	%r62, %r61, %r60;
	st.shared.f32 	[%r62+6144], %f233;
	ld.global.nc.f32 	%f234, [%rd1+30784];
	st.shared.f32 	[%r62+6208], %f234;
$L__BB0_9:
	mov.u32 	%r63, %ctaid.y;
	shl.b32 	%r64, %r63, 7;
	mov.u32 	%r65, %tid.y;
	add.s32 	%r66, %r64, %r65;
	setp.gt.u32 	%p5, %r66, 5264;
	@%p5 bra 	$L__BB0_11;
	ld.global.nc.f32 	%f235, [%rd1+40960];
	mov.u32 	%r67, %tid.y;
	shl.b32 	%r68, %r67, 5;
	mov.u32 	%r69, %tid.x;
	add.s32 	%r70, %r68, %r69;
	shl.b32 	%r71, %r70, 2;
	mov.u32 	%r72, _ZZ20fused_matmul_kernel0E8A_shared;
	add.s32 	%r73, %r72, %r71;
	st.shared.f32 	[%r73+8192], %f235;
	ld.global.nc.f32 	%f236, [%rd1+41024];
	st.shared.f32 	[%r73+8256], %f236;
$L__BB0_11:
	mov.u32 	%r74, %ctaid.y;
	shl.b32 	%r75, %r74, 7;
	mov.u32 	%r76, %tid.y;
	add.s32 	%r77, %r75, %r76;
	setp.gt.u32 	%p6, %r77, 5248;
	@%p6 bra 	$L__BB0_13;
	ld.global.nc.f32 	%f237, [%rd1+51200];
	mov.u32 	%r78, %tid.y;
	shl.b32 	%r79, %r78, 5;
	mov.u32 	%r80, %tid.x;
	add.s32 	%r81, %r79, %r80;
	shl.b32 	%r82, %r81, 2;
	mov.u32 	%r83, _ZZ20fused_matmul_kernel0E8A_shared;
	add.s32 	%r84, %r83, %r82;
	st.shared.f32 	[%r84+10240], %f237;
	ld.global.nc.f32 	%f238, [%rd1+51264];
	st.shared.f32 	[%r84+10304], %f238;
$L__BB0_13:
	mov.u32 	%r85, %ctaid.y;
	shl.b32 	%r86, %r85, 7;
	mov.u32 	%r87, %tid.y;
	add.s32 	%r88, %r86, %r87;
	setp.gt.u32 	%p7, %r88, 5232;
	@%p7 bra 	$L__BB0_15;
	ld.global.nc.f32 	%f239, [%rd1+61440];
	mov.u32 	%r89, %tid.y;
	shl.b32 	%r90, %r89, 5;
	mov.u32 	%r91, %tid.x;
	add.s32 	%r92, %r90, %r91;
	shl.b32 	%r93, %r92, 2;
	mov.u32 	%r94, _ZZ20fused_matmul_kernel0E8A_shared;
	add.s32 	%r95, %r94, %r93;
	st.shared.f32 	[%r95+12288], %f239;
	ld.global.nc.f32 	%f240, [%rd1+61504];
	st.shared.f32 	[%r95+12352], %f240;
$L__BB0_15:
	mov.u32 	%r96, %ctaid.y;
	shl.b32 	%r97, %r96, 7;
	mov.u32 	%r98, %tid.y;
	add.s32 	%r99, %r97, %r98;
	setp.gt.u32 	%p8, %r99, 5216;
	@%p8 bra 	$L__BB0_17;
	ld.global.nc.f32 	%f241, [%rd1+71680];
	mov.u32 	%r100, %tid.y;
	shl.b32 	%r101, %r100, 5;
	mov.u32 	%r102, %tid.x;
	add.s32 	%r103, %r101, %r102;
	shl.b32 	%r104, %r103, 2;
	mov.u32 	%r105, _ZZ20fused_matmul_kernel0E8A_shared;
	add.s32 	%r106, %r105, %r104;
	st.shared.f32 	[%r106+14336], %f241;
	ld.global.nc.f32 	%f242, [%rd1+71744];
	st.shared.f32 	[%r106+14400], %f242;
$L__BB0_17:
	ld.param.u64 	%rd14, [fused_matmul_kernel0_param_1];
	mov.u32 	%r108, %tid.x;
	shl.b32 	%r109, %r108, 4;
	mov.u32 	%r110, _ZZ20fused_matmul_kernel0E8B_shared;
	add.s32 	%r111, %r109, %r110;
	add.s32 	%r178, %r111, 8192;
	mov.u32 	%r112, %tid.y;
	shl.b32 	%r113, %r112, 10;
	mov.u32 	%r114, _ZZ20fused_matmul_kernel0E8A_shared;
	add.s32 	%r115, %r113, %r114;
	add.s32 	%r179, %r115, 512;
	shl.b32 	%r116, %r177, 11;
	shl.b32 	%r117, %r112, 6;
	add.s32 	%r118, %r117, %r108;
	add.s32 	%r119, %r118, %r116;
	cvta.to.global.u64 	%rd8, %rd14;
	mul.wide.u32 	%rd9, %r119, 4;
	add.s64 	%rd10, %rd8, %rd9;
	ld.global.nc.f32 	%f243, [%rd10];
	shl.b32 	%r120, %r118, 2;
	add.s32 	%r121, %r110, %r120;
	st.shared.f32 	[%r121], %f243;
	ld.global.nc.f32 	%f244, [%rd10+40960];
	st.shared.f32 	[%r121+8192], %f244;
	ld.global.nc.f32 	%f245, [%rd10+64];
	st.shared.f32 	[%r121+64], %f245;
	ld.global.nc.f32 	%f246, [%rd10+41024];
	st.shared.f32 	[%r121+8256], %f246;
	ld.global.nc.f32 	%f247, [%rd10+128];
	st.shared.f32 	[%r121+128], %f247;
	ld.global.nc.f32 	%f248, [%rd10+41088];
	st.shared.f32 	[%r121+8320], %f248;
	ld.global.nc.f32 	%f249, [%rd10+192];
	st.shared.f32 	[%r121+192], %f249;
	ld.global.nc.f32 	%f250, [%rd10+41152];
	st.shared.f32 	[%r121+8384], %f250;
	ld.global.nc.f32 	%f251, [%rd10+4096];
	st.shared.f32 	[%r121+4096], %f251;
	ld.global.nc.f32 	%f252, [%rd10+45056];
	st.shared.f32 	[%r121+12288], %f252;
	ld.global.nc.f32 	%f253, [%rd10+4160];
	st.shared.f32 	[%r121+4160], %f253;
	ld.global.nc.f32 	%f254, [%rd10+45120];
	st.shared.f32 	[%r121+12352], %f254;
	ld.global.nc.f32 	%f255, [%rd10+4224];
	st.shared.f32 	[%r121+4224], %f255;
	ld.global.nc.f32 	%f256, [%rd10+45184];
	st.shared.f32 	[%r121+12416], %f256;
	ld.global.nc.f32 	%f257, [%rd10+4288];
	st.shared.f32 	[%r121+4288], %f257;
	ld.global.nc.f32 	%f258, [%rd10+45248];
	st.shared.f32 	[%r121+12480], %f258;
	bar.sync 	0;
	mov.b32 	%r180, 512;
$L__BB0_18:
	mov.u32 	%r122, %ctaid.y;
	shl.b32 	%r123, %r122, 7;
	mov.u32 	%r124, %tid.y;
	add.s32 	%r125, %r123, %r124;
	mad.lo.s32 	%r126, %r124, 7, %r125;
	setp.gt.u32 	%p9, %r126, 5328;
	@%p9 bra 	$L__BB0_20;
	ld.shared.f32 	%f475, [%r179+-512];
$L__BB0_20:
	mov.u32 	%r127, %ctaid.y;
	shl.b32 	%r128, %r127, 7;
	mov.u32 	%r129, %tid.y;
	add.s32 	%r130, %r128, %r129;
	mad.lo.s32 	%r131, %r129, 7, %r130;
	setp.gt.u32 	%p10, %r131, 5327;
	@%p10 bra 	$L__BB0_22;
	ld.shared.f32 	%f476, [%r179+-384];
$L__BB0_22:
	mov.u32 	%r132, %ctaid.y;
	shl.b32 	%r133, %r132, 7;
	mov.u32 	%r134, %tid.y;
	add.s32 	%r135, %r133, %r134;
	mad.lo.s32 	%r136, %r134, 7, %r135;
	setp.gt.u32 	%p11, %r136, 5326;
	@%p11 bra 	$L__BB0_24;
	ld.shared.f32 	%f477, [%r179+-256];
$L__BB0_24:
	mov.u32 	%r137, %ctaid.y;
	shl.b32 	%r138, %r137, 7;
	mov.u32 	%r139, %tid.y;
	add.s32 	%r140, %r138, %r139;
	mad.lo.s32 	%r141, %r139, 7, %r140;
	setp.gt.u32 	%p12, %r141, 5325;
	@%p12 bra 	$L__BB0_26;
	ld.shared.f32 	%f478, [%r179+-128];
$L__BB0_26:
	mov.u32 	%r142, %ctaid.y;
	shl.b32 	%r143, %r142, 7;
	mov.u32 	%r144, %tid.y;
	add.s32 	%r145, %r143, %r144;
	mad.lo.s32 	%r146, %r144, 7, %r145;
	setp.gt.u32 	%p13, %r146, 5324;
	@%p13 bra 	$L__BB0_28;
	ld.shared.f32 	%f479, [%r179];
$L__BB0_28:
	mov.u32 	%r147, %ctaid.y;
	shl.b32 	%r148, %r147, 7;
	mov.u32 	%r149, %tid.y;
	add.s32 	%r150, %r148, %r149;
	mad.lo.s32 	%r151, %r149, 7, %r150;
	setp.gt.u32 	%p14, %r151, 5323;
	@%p14 bra 	$L__BB0_30;
	ld.shared.f32 	%f480, [%r179+128];
$L__BB0_30:
	mov.u32 	%r152, %ctaid.y;
	shl.b32 	%r153, %r152, 7;
	mov.u32 	%r154, %tid.y;
	add.s32 	%r155, %r153, %r154;
	mad.lo.s32 	%r156, %r154, 7, %r155;
	setp.gt.u32 	%p15, %r156, 5322;
	@%p15 bra 	$L__BB0_32;
	ld.shared.f32 	%f481, [%r179+256];
$L__BB0_32:
	mov.u32 	%r157, %ctaid.y;
	shl.b32 	%r158, %r157, 7;
	mov.u32 	%r159, %tid.y;
	add.s32 	%r160, %r158, %r159;
	mad.lo.s32 	%r161, %r159, 7, %r160;
	setp.gt.u32 	%p16, %r161, 5321;
	@%p16 bra 	$L__BB0_34;
	ld.shared.f32 	%f482, [%r179+384];
$L__BB0_34:
	mov.u32 	%r162, %ctaid.y;
	shl.b32 	%r163, %r162, 7;
	mov.u32 	%r164, %tid.y;
	add.s32 	%r165, %r163, %r164;
	mad.lo.s32 	%r166, %r164, 7, %r165;
	setp.lt.u32 	%p17, %r166, 5322;
	setp.lt.u32 	%p18, %r166, 5323;
	setp.lt.u32 	%p19, %r166, 5324;
	setp.lt.u32 	%p20, %r166, 5325;
	setp.lt.u32 	%p21, %r166, 5326;
	setp.lt.u32 	%p22, %r166, 5327;
	setp.lt.u32 	%p23, %r166, 5328;
	setp.lt.u32 	%p24, %r166, 5329;
	ld.shared.f32 	%f259, [%r178+-8192];
	ld.shared.f32 	%f260, [%r178+-8188];
	ld.shared.f32 	%f261, [%r178+-8184];
	ld.shared.f32 	%f262, [%r178+-8180];
	ld.shared.f32 	%f263, [%r178];
	ld.shared.f32 	%f264, [%r178+4];
	ld.shared.f32 	%f265, [%r178+8];
	ld.shared.f32 	%f266, [%r178+12];
	fma.rn.f32 	%f267, %f475, %f259, %f458;
	fma.rn.f32 	%f268, %f475, %f263, %f426;
	selp.f32 	%f426, %f268, %f426, %p24;
	selp.f32 	%f458, %f267, %f458, %p24;
	fma.rn.f32 	%f269, %f476, %f259, %f454;
	fma.rn.f32 	%f270, %f476, %f263, %f422;
	selp.f32 	%f422, %f270, %f422, %p23;
	selp.f32 	%f454, %f269, %f454, %p23;
	fma.rn.f32 	%f271, %f477, %f259, %f450;
	fma.rn.f32 	%f272, %f477, %f263, %f418;
	selp.f32 	%f418, %f272, %f418, %p22;
	selp.f32 	%f450, %f271, %f450, %p22;
	fma.rn.f32 	%f273, %f478, %f259, %f446;
	fma.rn.f32 	%f274, %f478, %f263, %f414;
	selp.f32 	%f414, %f274, %f414, %p21;
	selp.f32 	%f446, %f273, %f446, %p21;
	fma.rn.f32 	%f275, %f479, %f259, %f442;
	fma.rn.f32 	%f276, %f479, %f263, %f410;
	selp.f32 	%f410, %f276, %f410, %p20;
	selp.f32 	%f442, %f275, %f442, %p20;
	fma.rn.f32 	%f277, %f480, %f259, %f438;
	fma.rn.f32 	%f278, %f480, %f263, %f406;
	selp.f32 	%f406, %f278, %f406, %p19;
	selp.f32 	%f438, %f277, %f438, %p19;
	fma.rn.f32 	%f279, %f481, %f259, %f434;
	fma.rn.f32 	%f280, %f481, %f263, %f467;
	selp.f32 	%f434, %f279, %f434, %p18;
	selp.f32 	%f467, %f280, %f467, %p18;
	fma.rn.f32 	%f281, %f482, %f259, %f430;
	fma.rn.f32 	%f282, %f482, %f263, %f471;
	selp.f32 	%f430, %f281, %f430, %p17;
	selp.f32 	%f471, %f282, %f471, %p17;
	fma.rn.f32 	%f283, %f475, %f260, %f457;
	fma.rn.f32 	%f284, %f475, %f264, %f425;
	selp.f32 	%f425, %f284, %f425, %p24;
	selp.f32 	%f457, %f283, %f457, %p24;
	fma.rn.f32 	%f285, %f476, %f260, %f453;
	fma.rn.f32 	%f286, %f476, %f264, %f421;
	selp.f32 	%f421, %f286, %f421, %p23;
	selp.f32 	%f453, %f285, %f453, %p23;
	fma.rn.f32 	%f287, %f477, %f260, %f449;
	fma.rn.f32 	%f288, %f477, %f264, %f417;
	selp.f32 	%f417, %f288, %f417, %p22;
	selp.f32 	%f449, %f287, %f449, %p22;
	fma.rn.f32 	%f289, %f478, %f260, %f445;
	fma.rn.f32 	%f290, %f478, %f264, %f413;
	selp.f32 	%f413, %f290, %f413, %p21;
	selp.f32 	%f445, %f289, %f445, %p21;
	fma.rn.f32 	%f291, %f479, %f260, %f441;
	fma.rn.f32 	%f292, %f479, %f264, %f409;
	selp.f32 	%f409, %f292, %f409, %p20;
	selp.f32 	%f441, %f291, %f441, %p20;
	fma.rn.f32 	%f293, %f480, %f260, %f437;
	fma.rn.f32 	%f294, %f480, %f264, %f405;
	selp.f32 	%f405, %f294, %f405, %p19;
	selp.f32 	%f437, %f293, %f437, %p19;
	fma.rn.f32 	%f295, %f481, %f260, %f433;
	fma.rn.f32 	%f296, %f481, %f264, %f468;
	selp.f32 	%f433, %f295, %f433, %p18;
	selp.f32 	%f468, %f296, %f468, %p18;
	fma.rn.f32 	%f297, %f482, %f260, %f429;
	fma.rn.f32 	%f298, %f482, %f264, %f472;
	selp.f32 	%f429, %f297, %f429, %p17;
	selp.f32 	%f472, %f298, %f472, %p17;
	fma.rn.f32 	%f299, %f475, %f261, %f456;
	fma.rn.f32 	%f300, %f475, %f265, %f424;
	selp.f32 	%f424, %f300, %f424, %p24;
	selp.f32 	%f456, %f299, %f456, %p24;
	fma.rn.f32 	%f301, %f476, %f261, %f452;
	fma.rn.f32 	%f302, %f476, %f265, %f420;
	selp.f32 	%f420, %f302, %f420, %p23;
	selp.f32 	%f452, %f301, %f452, %p23;
	fma.rn.f32 	%f303, %f477, %f261, %f448;
	fma.rn.f32 	%f304, %f477, %f265, %f416;
	selp.f32 	%f416, %f304, %f416, %p22;
	selp.f32 	%f448, %f303, %f448, %p22;
	fma.rn.f32 	%f305, %f478, %f261, %f444;
	fma.rn.f32 	%f306, %f478, %f265, %f412;
	selp.f32 	%f412, %f306, %f412, %p21;
	selp.f32 	%f444, %f305, %f444, %p21;
	fma.rn.f32 	%f307, %f479, %f261, %f440;
	fma.rn.f32 	%f308, %f479, %f265, %f408;
	selp.f32 	%f408, %f308, %f408, %p20;
	selp.f32 	%f440, %f307, %f440, %p20;
	fma.rn.f32 	%f309, %f480, %f261, %f436;
	fma.rn.f32 	%f310, %f480, %f265, %f404;
	selp.f32 	%f404, %f310, %f404, %p19;
	selp.f32 	%f436, %f309, %f436, %p19;
	fma.rn.f32 	%f311, %f481, %f261, %f432;
	fma.rn.f32 	%f312, %f481, %f265, %f469;
	selp.f32 	%f432, %f311, %f432, %p18;
	selp.f32 	%f469, %f312, %f469, %p18;
	fma.rn.f32 	%f313, %f482, %f261, %f428;
	fma.rn.f32 	%f314, %f482, %f265, %f473;
	selp.f32 	%f428, %f313, %f428, %p17;
	selp.f32 	%f473, %f314, %f473, %p17;
	fma.rn.f32 	%f315, %f475, %f262, %f455;
	fma.rn.f32 	%f316, %f475, %f266, %f423;
	selp.f32 	%f423, %f316, %f423, %p24;
	selp.f32 	%f455, %f315, %f455, %p24;
	fma.rn.f32 	%f317, %f476, %f262, %f451;
	fma.rn.f32 	%f318, %f476, %f266, %f419;
	selp.f32 	%f419, %f318, %f419, %p23;
	selp.f32 	%f451, %f317, %f451, %p23;
	fma.rn.f32 	%f319, %f477, %f262, %f447;
	fma.rn.f32 	%f320, %f477, %f266, %f415;
	selp.f32 	%f415, %f320, %f415, %p22;
	selp.f32 	%f447, %f319, %f447, %p22;
	fma.rn.f32 	%f321, %f478, %f262, %f443;
	fma.rn.f32 	%f322, %f478, %f266, %f411;
	selp.f32 	%f411, %f322, %f411, %p21;
	selp.f32 	%f443, %f321, %f443, %p21;
	fma.rn.f32 	%f323, %f479, %f262, %f439;
	fma.rn.f32 	%f324, %f479, %f266, %f407;
	selp.f32 	%f407, %f324, %f407, %p20;
	selp.f32 	%f439, %f323, %f439, %p20;
	fma.rn.f32 	%f325, %f480, %f262, %f435;
	fma.rn.f32 	%f326, %f480, %f266, %f403;
	selp.f32 	%f403, %f326, %f403, %p19;
	selp.f32 	%f435, %f325, %f435, %p19;
	fma.rn.f32 	%f327, %f481, %f262, %f431;
	fma.rn.f32 	%f328, %f481, %f266, %f470;
	selp.f32 	%f431, %f327, %f431, %p18;
	selp.f32 	%f470, %f328, %f470, %p18;
	fma.rn.f32 	%f329, %f482, %f262, %f427;
	fma.rn.f32 	%f330, %f482, %f266, %f474;
	selp.f32 	%f427, %f329, %f427, %p17;
	selp.f32 	%f474, %f330, %f474, %p17;
	add.s32 	%r180, %r180, 4;
	add.s32 	%r179, %r179, 4;
	add.s32 	%r178, %r178, 256;
	setp.ne.s32 	%p25, %r180, 640;
	@%p25 bra 	$L__BB0_18;
	add.s32 	%r177, %r177, 1;
	setp.ne.s32 	%p26, %r177, 5;
	@%p26 bra 	$L__BB0_1;
	ld.param.u64 	%rd15, [fused_matmul_kernel0_param_2];
	setp.gt.u32 	%p27, %r166, 5328;
	shl.b32 	%r171, %r162, 13;
	shl.b32 	%r172, %r164, 9;
	add.s32 	%r173, %r172, %r171;
	mov.u32 	%r174, %tid.x;
	shl.b32 	%r175, %r174, 2;
	add.s32 	%r176, %r173, %r175;
	cvta.to.global.u64 	%rd11, %rd15;
	mul.wide.u32 	%rd12, %r176, 4;
	add.s64 	%rd2, %rd11, %rd12;
	@%p27 bra 	$L__BB0_38;
	st.global.f32 	[%rd2], %f458;
	st.global.f32 	[%rd2+1364224], %f426;
	st.global.f32 	[%rd2+4], %f457;
	st.global.f32 	[%rd2+1364228], %f425;
	st.global.f32 	[%rd2+8], %f456;
	st.global.f32 	[%rd2+1364232], %f424;
	st.global.f32 	[%rd2+12], %f455;
	st.global.f32 	[%rd2+1364236], %f423;
$L__BB0_38:
	setp.gt.u32 	%p28, %r166, 5327;
	@%p28 bra 	$L__BB0_40;
	st.global.f32 	[%rd2+256], %f454;
	st.global.f32 	[%rd2+1364480], %f422;
	st.global.f32 	[%rd2+260], %f453;
	st.global.f32 	[%rd2+1364484], %f421;
	st.global.f32 	[%rd2+264], %f452;
	st.global.f32 	[%rd2+1364488], %f420;
	st.global.f32 	[%rd2+268], %f451;
	st.global.f32 	[%rd2+1364492], %f419;
$L__BB0_40:
	setp.gt.u32 	%p29, %r166, 5326;
	@%p29 bra 	$L__BB0_42;
	st.global.f32 	[%rd2+512], %f450;
	st.global.f32 	[%rd2+1364736], %f418;
	st.global.f32 	[%rd2+516], %f449;
	st.global.f32 	[%rd2+1364740], %f417;
	st.global.f32 	[%rd2+520], %f448;
	st.global.f32 	[%rd2+1364744], %f416;
	st.global.f32 	[%rd2+524], %f447;
	st.global.f32 	[%rd2+1364748], %f415;
$L__BB0_42:
	setp.gt.u32 	%p30, %r166, 5325;
	@%p30 bra 	$L__BB0_44;
	st.global.f32 	[%rd2+768], %f446;
	st.global.f32 	[%rd2+1364992], %f414;
	st.global.f32 	[%rd2+772], %f445;
	st.global.f32 	[%rd2+1364996], %f413;
	st.global.f32 	[%rd2+776], %f444;
	st.global.f32 	[%rd2+1365000], %f412;
	st.global.f32 	[%rd2+780], %f443;
	st.global.f32 	[%rd2+1365004], %f411;
$L__BB0_44:
	setp.gt.u32 	%p31, %r166, 5324;
	@%p31 bra 	$L__BB0_46;
	st.global.f32 	[%rd2+1024], %f442;
	st.global.f32 	[%rd2+1365248], %f410;
	st.global.f32 	[%rd2+1028], %f441;
	st.global.f32 	[%rd2+1365252], %f409;
	st.global.f32 	[%rd2+1032], %f440;
	st.global.f32 	[%rd2+1365256], %f408;
	st.global.f32 	[%rd2+1036], %f439;
	st.global.f32 	[%rd2+1365260], %f407;
$L__BB0_46:
	setp.gt.u32 	%p32, %r166, 5323;
	@%p32 bra 	$L__BB0_48;
	st.global.f32 	[%rd2+1280], %f438;
	st.global.f32 	[%rd2+1365504], %f406;
	st.global.f32 	[%rd2+1284], %f437;
	st.global.f32 	[%rd2+1365508], %f405;
	st.global.f32 	[%rd2+1288], %f436;
	st.global.f32 	[%rd2+1365512], %f404;
	st.global.f32 	[%rd2+1292], %f435;
	st.global.f32 	[%rd2+1365516], %f403;
$L__BB0_48:
	setp.gt.u32 	%p33, %r166, 5322;
	@%p33 bra 	$L__BB0_50;
	st.global.f32 	[%rd2+1536], %f434;
	st.global.f32 	[%rd2+1365760], %f467;
	st.global.f32 	[%rd2+1540], %f433;
	st.global.f32 	[%rd2+1365764], %f468;
	st.global.f32 	[%rd2+1544], %f432;
	st.global.f32 	[%rd2+1365768], %f469;
	st.global.f32 	[%rd2+1548], %f431;
	st.global.f32 	[%rd2+1365772], %f470;
$L__BB0_50:
	setp.gt.u32 	%p34, %r166, 5321;
	@%p34 bra 	$L__BB0_52;
	st.global.f32 	[%rd2+1792], %f430;
	st.global.f32 	[%rd2+1366016], %f471;
	st.global.f32 	[%rd2+1796], %f429;
	st.global.f32 	[%rd2+1366020], %f472;
	st.global.f32 	[%rd2+1800], %f428;
	st.global.f32 	[%rd2+1366024], %f473;
	st.global.f32 	[%rd2+1804], %f427;
	st.global.f32 	[%rd2+1366028], %f474;
$L__BB0_52:
	ret;

}


// ===== COMPILED SASS (sm_100) =====

	.target	sm_100

	.elftype	@"ET_EXEC"


//--------------------- .note.nv.tkinfo           --------------------------
	.section	.note.nv.tkinfo,"",@"SHT_NOTE"
	.sectionflags	@"SHF_NOTE_NV_TKINFO"
	.tkinfo
        /*0018*/ 	.word	0x00000002
        /*0030*/ 	.string	""
        /*0030*/ 	.string	"ptxas"
        /*0030*/ 	.string	"Cuda compilation tools, release 13.0, V13.0.88"
        /*0030*/ 	.string	"Build cuda_13.0.r13.0/compiler.36424714_0"
        /*0030*/ 	.string	"-arch sm_100 -m 64 "



//--------------------- .note.nv.cuinfo           --------------------------
	.section	.note.nv.cuinfo,"",@"SHT_NOTE"
	.sectionflags	@"SHF_NOTE_NV_CUINFO"
        /*0018*/ 	.short	0x0002
        /*001a*/ 	.short	0x0064
        /*001c*/ 	.short	0x0082
	.zero		2


//--------------------- .nv.info                  --------------------------
	.section	.nv.info,"",@"SHT_CUDA_INFO"
	.align	4


	//----- nvinfo : EIATTR_REGCOUNT
	.align		4
        /*0000*/ 	.byte	0x04, 0x2f
        /*0002*/ 	.short	(.L_1 - .L_0)
	.align		4
.L_0:
        /*0004*/ 	.word	index@(fused_matmul_kernel0)
        /*0008*/ 	.word	0x00000068


	//----- nvinfo : EIATTR_FRAME_SIZE
	.align		4
.L_1:
        /*000c*/ 	.byte	0x04, 0x11
        /*000e*/ 	.short	(.L_3 - .L_2)
	.align		4
.L_2:
        /*0010*/ 	.word	index@(fused_matmul_kernel0)
        /*0014*/ 	.word	0x00000000


	//----- nvinfo : EIATTR_MIN_STACK_SIZE
	.align		4
.L_3:
        /*0018*/ 	.byte	0x04, 0x12
        /*001a*/ 	.short	(.L_5 - .L_4)
	.align		4
.L_4:
        /*001c*/ 	.word	index@(fused_matmul_kernel0)
        /*0020*/ 	.word	0x00000000
.L_5:


//--------------------- .nv.compat                --------------------------
	.section	.nv.compat,"",@"SHT_CUDA_COMPAT_INFO"
	.align	4
        /*0000*/ 	.byte	0x02, 0x09, 0x00, 0x00, 0x02, 0x02, 0x01, 0x00, 0x02, 0x05, 0x05, 0x00, 0x03, 0x07, 0x01, 0x01
        /*0010*/ 	.byte	0x02, 0x03, 0x00, 0x00, 0x02, 0x06, 0x01, 0x00, 0x04, 0x0b, 0x08, 0x00, 0x09, 0x00, 0x00, 0x00
        /*0020*/ 	.byte	0x00, 0x00, 0x00, 0x00


//--------------------- .nv.info.fused_matmul_kernel0 --------------------------
	.section	.nv.info.fused_matmul_kernel0,"",@"SHT_CUDA_INFO"
	.sectionflags	@""
	.align	4


	//----- nvinfo : EIATTR_CUDA_API_VERSION
	.align		4
        /*0000*/ 	.byte	0x04, 0x37
        /*0002*/ 	.short	(.L_7 - .L_6)
.L_6:
        /*0004*/ 	.word	0x00000082


	//----- nvinfo : EIATTR_KPARAM_INFO
	.align		4
.L_7:
        /*0008*/ 	.byte	0x04, 0x17
        /*000a*/ 	.short	(.L_9 - .L_8)
.L_8:
        /*000c*/ 	.word	0x00000000
        /*0010*/ 	.short	0x0002
        /*0012*/ 	.short	0x0010
        /*0014*/ 	.byte	0x00, 0xf5, 0x21, 0x00


	//----- nvinfo : EIATTR_KPARAM_INFO
	.align		4
.L_9:
        /*0018*/ 	.byte	0x04, 0x17
        /*001a*/ 	.short	(.L_11 - .L_10)
.L_10:
        /*001c*/ 	.word	0x00000000
        /*0020*/ 	.short	0x0001
        /*0022*/ 	.short	0x0008
        /*0024*/ 	.byte	0x00, 0xf5, 0x21, 0x00


	//----- nvinfo : EIATTR_KPARAM_INFO
	.align		4
.L_11:
        /*0028*/ 	.byte	0x04, 0x17
        /*002a*/ 	.short	(.L_13 - .L_12)
.L_12:
        /*002c*/ 	.word	0x00000000
        /*0030*/ 	.short	0x0000
        /*0032*/ 	.short	0x0000
        /*0034*/ 	.byte	0x00, 0xf5, 0x21, 0x00


	//----- nvinfo : EIATTR_SPARSE_MMA_MASK
	.align		4
.L_13:
        /*0038*/ 	.byte	0x03, 0x50
        /*003a*/ 	.short	0x0000


	//----- nvinfo : EIATTR_MAXREG_COUNT
	.align		4
        /*003c*/ 	.byte	0x03, 0x1b
        /*003e*/ 	.short	0x00ff


	//----- nvinfo : EIATTR_NUM_BARRIERS
	.align		4
        /*0040*/ 	.byte	0x02, 0x4c
        /*0042*/ 	.byte	0x01
	.zero		1


	//----- nvinfo : EIATTR_MERCURY_ISA_VERSION
	.align		4
        /*0044*/ 	.byte	0x03, 0x5f
        /*0046*/ 	.short	0x0101


	//----- nvinfo : EIATTR_VRC_CTA_INIT_COUNT
	.align		4
        /*0048*/ 	.byte	0x02, 0x4a
	.zero		1
	.zero		1


	//----- nvinfo : EIATTR_EXIT_INSTR_OFFSETS
	.align		4
        /*004c*/ 	.byte	0x04, 0x1c
        /*004e*/ 	.short	(.L_15 - .L_14)


	//   ....[0]....
.L_14:
        /*0050*/ 	.word	0x00001820


	//   ....[1]....
        /*0054*/ 	.word	0x000018b0


	//----- nvinfo : EIATTR_MAX_THREADS
	.align		4
.L_15:
        /*0058*/ 	.byte	0x04, 0x05
        /*005a*/ 	.short	(.L_17 - .L_16)
.L_16:
        /*005c*/ 	.word	0x00000100
        /*0060*/ 	.word	0x00000001
        /*0064*/ 	.word	0x00000001


	//----- nvinfo : EIATTR_CBANK_PARAM_SIZE
	.align		4
.L_17:
        /*0068*/ 	.byte	0x03, 0x19
        /*006a*/ 	.short	0x0018


	//----- nvinfo : EIATTR_PARAM_CBANK
	.align		4
        /*006c*/ 	.byte	0x04, 0x0a
        /*006e*/ 	.short	(.L_19 - .L_18)
	.align		4
.L_18:
        /*0070*/ 	.word	index@(.nv.constant0.fused_matmul_kernel0)
        /*0074*/ 	.short	0x0380
        /*0076*/ 	.short	0x0018


	//----- nvinfo : EIATTR_SW_WAR
	.align		4
.L_19:
        /*0078*/ 	.byte	0x04, 0x36
        /*007a*/ 	.short	(.L_21 - .L_20)
.L_20:
        /*007c*/ 	.word	0x00000008
.L_21:


//--------------------- .nv.callgraph             --------------------------
	.section	.nv.callgraph,"",@"SHT_CUDA_CALLGRAPH"
	.align	4
	.sectionentsize	8
	.align		4
        /*0000*/ 	.word	0x00000000
	.align		4
        /*0004*/ 	.word	0xffffffff
	.align		4
        /*0008*/ 	.word	0x00000000
	.align		4
        /*000c*/ 	.word	0xfffffffe
	.align		4
        /*0010*/ 	.word	0x00000000
	.align		4
        /*0014*/ 	.word	0xfffffffd
	.align		4
        /*0018*/ 	.word	0x00000000
	.align		4
        /*001c*/ 	.word	0xfffffffc


//--------------------- .text.fused_matmul_kernel0 --------------------------
	.section	.text.fused_matmul_kernel0,"ax",@progbits
	.align	128
        .global         fused_matmul_kernel0
        .type           fused_matmul_kernel0,@function
        .size           fused_matmul_kernel0,(.L_x_3 - fused_matmul_kernel0)
        .other          fused_matmul_kernel0,@"STO_CUDA_ENTRY STV_DEFAULT"
fused_matmul_kernel0:
.text.fused_matmul_kernel0:
[----:B------:R-:W-:Y:S01]  /*0000*/  LDC R1, c[0x0][0x37c] ;  /* 0x0000df00ff017b82 */ /* 0x000fe20000000800 */
[----:B------:R-:W0:Y:S01]  /*0010*/  S2R R0, SR_CTAID.Y ;  /* 0x0000000000007919 */ /* 0x000e220000002600 */
[----:B------:R-:W-:Y:S02]  /*0020*/  CS2R R74, SRZ ;  /* 0x00000000004a7805 */ /* 0x000fe4000001ff00 */
[----:B------:R-:W-:Y:S02]  /*0030*/  CS2R R12, SRZ ;  /* 0x00000000000c7805 */ /* 0x000fe4000001ff00 */
[----:B------:R-:W-:Y:S01]  /*0040*/  CS2R R14, SRZ ;  /* 0x00000000000e7805 */ /* 0x000fe2000001ff00 */
[----:B------:R-:W0:Y:S01]  /*0050*/  S2R R85, SR_TID.Y ;  /* 0x0000000000557919 */ /* 0x000e220000002200 */
[----:B------:R-:W-:Y:S02]  /*0060*/  CS2R R16, SRZ ;  /* 0x0000000000107805 */ /* 0x000fe4000001ff00 */
[----:B------:R-:W-:-:S02]  /*0070*/  CS2R R18, SRZ ;  /* 0x0000000000127805 */ /* 0x000fc4000001ff00 */
[----:B------:R-:W-:Y:S01]  /*0080*/  CS2R R20, SRZ ;  /* 0x0000000000147805 */ /* 0x000fe2000001ff00 */
[----:B------:R-:W1:Y:S01]  /*0090*/  S2R R3, SR_TID.X ;  /* 0x0000000000037919 */ /* 0x000e620000002100 */
[----:B------:R-:W-:Y:S02]  /*00a0*/  CS2R R22, SRZ ;  /* 0x0000000000167805 */ /* 0x000fe4000001ff00 */
[----:B------:R-:W-:Y:S02]  /*00b0*/  CS2R R24, SRZ ;  /* 0x0000000000187805 */ /* 0x000fe4000001ff00 */
[----:B------:R-:W-:Y:S02]  /*00c0*/  CS2R R26, SRZ ;  /* 0x00000000001a7805 */ /* 0x000fe4000001ff00 */
[----:B------:R-:W-:Y:S02]  /*00d0*/  CS2R R28, SRZ ;  /* 0x00000000001c7805 */ /* 0x000fe4000001ff00 */
[----:B------:R-:W-:-:S02]  /*00e0*/  CS2R R30, SRZ ;  /* 0x00000000001e7805 */ /* 0x000fc4000001ff00 */
[----:B------:R-:W-:Y:S02]  /*00f0*/  CS2R R32, SRZ ;  /* 0x0000000000207805 */ /* 0x000fe4000001ff00 */
        /* <DEDUP_REMOVED lines=19> */
[----:B------:R-:W-:Y:S01]  /*0230*/  CS2R R72, SRZ ;  /* 0x0000000000487805 */ /* 0x000fe2000001ff00 */
[----:B------:R-:W2:Y:S01]  /*0240*/  LDCU.64 UR8, c[0x0][0x358] ;  /* 0x00006b00ff0877ac */ /* 0x000ea20008000a00 */
[C---:B0-----:R-:W-:Y:S02]  /*0250*/  IMAD R93, R0.reuse, 0x80, R85 ;  /* 0x00000080005d7824 */ /* 0x041fe400078e0255 */
[----:B------:R-:W-:-:S03]  /*0260*/  IMAD R0, R0, 0x5000, RZ ;  /* 0x0000500000007824 */ /* 0x000fc600078e02ff */
[----:B------:R-:W-:Y:S02]  /*0270*/  ISETP.GT.U32.AND P0, PT, R93, 0x14d0, PT ;  /* 0x000014d05d00780c */ /* 0x000fe40003f04070 */
[----:B-1----:R-:W-:Y:S02]  /*0280*/  LOP3.LUT R2, R0, R3, RZ, 0xfc, !PT ;  /* 0x0000000300027212 */ /* 0x002fe400078efcff */
[----:B------:R-:W-:Y:S01]  /*0290*/  P2R R0, PR, RZ, 0x1 ;  /* 0x00000001ff007803 */ /* 0x000fe20000000000 */
[----:B------:R-:W-:Y:S02]  /*02a0*/  IMAD.MOV.U32 R0, RZ, RZ, RZ ;  /* 0x000000ffff007224 */ /* 0x000fe400078e00ff */
[----:B------:R-:W-:-:S07]  /*02b0*/  IMAD R77, R85, 0xa0, R2 ;  /* 0x000000a0554d7824 */ /* 0x000fce00078e0202 */
.L_x_1:
[----:B------:R-:W0:Y:S08]  /*02c0*/  LDC.64 R2, c[0x0][0x380] ;  /* 0x0000e000ff027b82 */ /* 0x000e300000000a00 */
[----:B------:R-:W-:Y:S01]  /*02d0*/  BAR.SYNC.DEFER_BLOCKING 0x0 ;  /* 0x0000000000007b1d */ /* 0x000fe20000010000 */
[----:B------:R-:W-:Y:S01]  /*02e0*/  ISETP.GT.U32.AND P0, PT, R93, 0x14d0, PT ;  /* 0x000014d05d00780c */ /* 0x000fe20003f04070 */
[----:B------:R-:W-:-:S04]  /*02f0*/  IMAD R5, R74, 0x20, R77 ;  /* 0x000000204a057824 */ /* 0x000fc800078e024d */
[----:B0-----:R-:W-:-:S08]  /*0300*/  IMAD.WIDE.U32 R2, R5, 0x4, R2 ;  /* 0x0000000405027825 */ /* 0x001fd000078e0002 */
[----:B--2---:R-:W2:Y:S04]  /*0310*/  @!P0 LDG.E.CONSTANT R4, desc[UR8][R2.64] ;  /* 0x0000000802048981 */ /* 0x004ea8000c1e9900 */
[----:B------:R-:W3:Y:S01]  /*0320*/  @!P0 LDG.E.CONSTANT R10, desc[UR8][R2.64+0x40] ;  /* 0x00004008020a8981 */ /* 0x000ee2000c1e9900 */
[----:B------:R-:W0:Y:S01]  /*0330*/  S2R R8, SR_CTAID.Y ;  /* 0x0000000000087919 */ /* 0x000e220000002600 */
[----:B------:R-:W0:Y:S02]  /*0340*/  S2R R7, SR_TID.Y ;  /* 0x0000000000077919 */ /* 0x000e240000002200 */
[----:B0-----:R-:W-:-:S05]  /*0350*/  IMAD R8, R8, 0x80, R7 ;  /* 0x0000008008087824 */ /* 0x001fca00078e0207 */
[C---:B------:R-:W-:Y:S02]  /*0360*/  ISETP.GT.U32.AND P3, PT, R8.reuse, 0x14c0, PT ;  /* 0x000014c00800780c */ /* 0x040fe40003f64070 */
[----:B------:R-:W-:-:S11]  /*0370*/  ISETP.GT.U32.AND P4, PT, R8, 0x14b0, PT ;  /* 0x000014b00800780c */ /* 0x000fd60003f84070 */
[----:B------:R-:W4:Y:S04]  /*0380*/  @!P3 LDG.E.CONSTANT R9, desc[UR8][R2.64+0x2840] ;  /* 0x002840080209b981 */ /* 0x000f28000c1e9900 */
[----:B------:R-:W5:Y:S04]  /*0390*/  @!P3 LDG.E.CONSTANT R5, desc[UR8][R2.64+0x2800] ;  /* 0x002800080205b981 */ /* 0x000f68000c1e9900 */
[----:B------:R-:W5:Y:S01]  /*03a0*/  @!P4 LDG.E.CONSTANT R11, desc[UR8][R2.64+0x5000] ;  /* 0x00500008020bc981 */ /* 0x000f62000c1e9900 */
[----:B------:R-:W0:Y:S03]  /*03b0*/  @!P3 S2R R89, SR_CgaCtaId ;  /* 0x000000000059b919 */ /* 0x000e260000008800 */
[----:B------:R-:W5:Y:S01]  /*03c0*/  @!P4 LDG.E.CONSTANT R86, desc[UR8][R2.64+0x5040] ;  /* 0x005040080256c981 */ /* 0x000f62000c1e9900 */
[----:B------:R-:W1:Y:S01]  /*03d0*/  S2R R6, SR_TID.X ;  /* 0x0000000000067919 */ /* 0x000e620000002100 */
[C---:B------:R-:W-:Y:S01]  /*03e0*/  ISETP.GT.U32.AND P5, PT, R8.reuse, 0x14a0, PT ;  /* 0x000014a00800780c */ /* 0x040fe20003fa4070 */
[----:B------:R-:W0:Y:S01]  /*03f0*/  S2UR UR5, SR_CgaCtaId ;  /* 0x00000000000579c3 */ /* 0x000e220000008800 */
[----:B------:R-:W-:Y:S01]  /*0400*/  @!P3 MOV R88, 0x400 ;  /* 0x000004000058b802 */ /* 0x000fe20000000f00 */
[----:B------:R-:W1:Y:S01]  /*0410*/  @!P4 S2R R92, SR_CgaCtaId ;  /* 0x00000000005cc919 */ /* 0x000e620000008800 */
[----:B------:R-:W-:Y:S01]  /*0420*/  UMOV UR4, 0x400 ;  /* 0x0000040000047882 */ /* 0x000fe20000000000 */
[----:B------:R-:W-:-:S08]  /*0430*/  ISETP.GT.U32.AND P2, PT, R8, 0x1490, PT ;  /* 0x000014900800780c */ /* 0x000fd00003f44070 */
[----:B------:R-:W5:Y:S01]  /*0440*/  @!P5 LDG.E.CONSTANT R87, desc[UR8][R2.64+0x7800] ;  /* 0x007800080257d981 */ /* 0x000f62000c1e9900 */
[----:B0-----:R-:W-:-:S03]  /*0450*/  @!P3 LEA R90, R89, R88, 0x18 ;  /* 0x00000058595ab211 */ /* 0x001fc600078ec0ff */
[----:B------:R-:W5:Y:S01]  /*0460*/  @!P5 LDG.E.CONSTANT R88, desc[UR8][R2.64+0x7840] ;  /* 0x007840080258d981 */ /* 0x000f62000c1e9900 */
[----:B------:R-:W-:Y:S01]  /*0470*/  ULEA UR6, UR5, UR4, 0x18 ;  /* 0x0000000405067291 */ /* 0x000fe2000f8ec0ff */
[----:B-1----:R-:W-:-:S05]  /*0480*/  @!P0 IMAD R85, R85, 0x20, R6 ;  /* 0x0000002055558824 */ /* 0x002fca00078e0206 */
[----:B------:R-:W-:Y:S02]  /*0490*/  @!P0 LEA R85, R85, UR6, 0x2 ;  /* 0x0000000655558c11 */ /* 0x000fe4000f8e10ff */
[----:B------:R-:W-:Y:S02]  /*04a0*/  ISETP.GT.U32.AND P1, PT, R8, 0x1480, PT ;  /* 0x000014800800780c */ /* 0x000fe40003f24070 */
[----:B------:R-:W-:-:S04]  /*04b0*/  @!P4 MOV R89, 0x400 ;  /* 0x000004000059c802 */ /* 0x000fc80000000f00 */
[----:B------:R-:W-:Y:S01]  /*04c0*/  @!P4 LEA R91, R92, R89, 0x18 ;  /* 0x000000595c5bc211 */ /* 0x000fe200078ec0ff */
[----:B------:R-:W-:-:S04]  /*04d0*/  @!P3 IMAD R89, R7, 0x20, R6 ;  /* 0x000000200759b824 */ /* 0x000fc800078e0206 */
[----:B------:R-:W-:Y:S02]  /*04e0*/  @!P3 IMAD R94, R89, 0x4, R90 ;  /* 0x00000004595eb824 */ /* 0x000fe400078e025a */
[----:B------:R-:W5:Y:S04]  /*04f0*/  @!P1 LDG.E.CONSTANT R89, desc[UR8][R2.64+0xc800] ;  /* 0x00c8000802599981 */ /* 0x000f68000c1e9900 */
[----:B------:R-:W5:Y:S04]  /*0500*/  @!P1 LDG.E.CONSTANT R90, desc[UR8][R2.64+0xc840] ;  /* 0x00c84008025a9981 */ /* 0x000f68000c1e9900 */
[----:B--2---:R-:W-:Y:S04]  /*0510*/  @!P0 STS [R85], R4 ;  /* 0x0000000455008388 */ /* 0x004fe80000000800 */
[----:B---3--:R0:W-:Y:S01]  /*0520*/  @!P0 STS [R85+0x40], R10 ;  /* 0x0000400a55008388 */ /* 0x0081e20000000800 */
[----:B------:R-:W-:-:S03]  /*0530*/  ISETP.GT.U32.AND P0, PT, R8, 0x1470, PT ;  /* 0x000014700800780c */ /* 0x000fc60003f04070 */
[----:B0-----:R-:W2:Y:S04]  /*0540*/  @!P2 LDG.E.CONSTANT R85, desc[UR8][R2.64+0xa040] ;  /* 0x00a040080255a981 */ /* 0x001ea8000c1e9900 */
[----:B------:R-:W3:Y:S01]  /*0550*/  @!P2 LDG.E.CONSTANT R10, desc[UR8][R2.64+0xa000] ;  /* 0x00a00008020aa981 */ /* 0x000ee2000c1e9900 */
[----:B------:R-:W-:Y:S01]  /*0560*/  @!P4 IMAD R4, R7, 0x20, R6 ;  /* 0x000000200704c824 */ /* 0x000fe200078e0206 */
[----:B------:R-:W0:Y:S03]  /*0570*/  @!P5 S2R R96, SR_CgaCtaId ;  /* 0x000000000060d919 */ /* 0x000e260000008800 */
[----:B------:R-:W-:Y:S02]  /*0580*/  @!P4 IMAD R4, R4, 0x4, R91 ;  /* 0x000000040404c824 */ /* 0x000fe400078e025b */
[----:B------:R-:W3:Y:S01]  /*0590*/  @!P0 LDG.E.CONSTANT R91, desc[UR8][R2.64+0xf000] ;  /* 0x00f00008025b8981 */ /* 0x000ee2000c1e9900 */
[----:B------:R-:W-:-:S03]  /*05a0*/  @!P5 MOV R95, 0x400 ;  /* 0x00000400005fd802 */ /* 0x000fc60000000f00 */
[----:B------:R-:W3:Y:S04]  /*05b0*/  @!P0 LDG.E.CONSTANT R92, desc[UR8][R2.64+0xf040] ;  /* 0x00f04008025c8981 */ /* 0x000ee8000c1e9900 */
[----:B----4-:R1:W-:Y:S02]  /*05c0*/  @!P3 STS [R94+0x840], R9 ;  /* 0x000840095e00b388 */ /* 0x0103e40000000800 */
[----:B-1----:R-:W1:Y:S02]  /*05d0*/  @!P2 S2R R9, SR_CgaCtaId ;  /* 0x000000000009a919 */ /* 0x002e640000008800 */
[----:B-----5:R-:W-:Y:S04]  /*05e0*/  @!P3 STS [R94+0x800], R5 ;  /* 0x000800055e00b388 */ /* 0x020fe80000000800 */
[----:B------:R4:W-:Y:S01]  /*05f0*/  @!P4 STS [R4+0x1000], R11 ;  /* 0x0010000b0400c388 */ /* 0x0009e20000000800 */
[----:B0-----:R-:W-:-:S02]  /*0600*/  @!P5 LEA R96, R96, R95, 0x18 ;  /* 0x0000005f6060d211 */ /* 0x001fc400078ec0ff */
[----:B------:R-:W0:Y:S01]  /*0610*/  @!P0 S2R R95, SR_CgaCtaId ;  /* 0x00000000005f8919 */ /* 0x000e220000008800 */
[----:B----4-:R-:W4:Y:S01]  /*0620*/  @!P1 S2R R11, SR_CgaCtaId ;  /* 0x00000000000b9919 */ /* 0x010f220000008800 */
[----:B------:R5:W-:Y:S01]  /*0630*/  @!P4 STS [R4+0x1040], R86 ;  /* 0x001040560400c388 */ /* 0x000be20000000800 */
[----:B------:R-:W-:Y:S02]  /*0640*/  ISETP.GT.U32.AND P3, PT, R8, 0x1460, PT ;  /* 0x000014600800780c */ /* 0x000fe40003f64070 */
[----:B-----5:R-:W-:-:S04]  /*0650*/  @!P2 MOV R4, 0x400 ;  /* 0x000004000004a802 */ /* 0x020fc80000000f00 */
[----:B-1----:R-:W-:Y:S01]  /*0660*/  @!P2 LEA R9, R9, R4, 0x18 ;  /* 0x000000040909a211 */ /* 0x002fe200078ec0ff */
[C-C-:B------:R-:W-:Y:S02]  /*0670*/  @!P2 IMAD R4, R7.reuse, 0x20, R6.reuse ;  /* 0x000000200704a824 */ /* 0x140fe400078e0206 */
[----:B------:R-:W-:Y:S02]  /*0680*/  @!P5 IMAD R5, R7, 0x20, R6 ;  /* 0x000000200705d824 */ /* 0x000fe400078e0206 */
[----:B------:R-:W-:Y:S01]  /*0690*/  @!P2 IMAD R9, R4, 0x4, R9 ;  /* 0x000000040409a824 */ /* 0x000fe200078e0209 */
[----:B------:R-:W-:Y:S01]  /*06a0*/  @!P1 MOV R4, 0x400 ;  /* 0x0000040000049802 */ /* 0x000fe20000000f00 */
[----:B------:R-:W-:Y:S01]  /*06b0*/  @!P5 IMAD R5, R5, 0x4, R96 ;  /* 0x000000040505d824 */ /* 0x000fe200078e0260 */
[----:B------:R-:W1:Y:S02]  /*06c0*/  @!P3 S2R R94, SR_CgaCtaId ;  /* 0x00000000005eb919 */ /* 0x000e640000008800 */
[----:B----4-:R-:W-:-:S02]  /*06d0*/  @!P1 LEA R11, R11, R4, 0x18 ;  /* 0x000000040b0b9211 */ /* 0x010fc400078ec0ff */
[----:B------:R-:W-:Y:S01]  /*06e0*/  @!P0 MOV R4, 0x400 ;  /* 0x0000040000048802 */ /* 0x000fe20000000f00 */
[----:B------:R0:W-:Y:S04]  /*06f0*/  @!P5 STS [R5+0x1840], R88 ;  /* 0x001840580500d388 */ /* 0x0001e80000000800 */
[----:B------:R4:W-:Y:S01]  /*0700*/  @!P5 STS [R5+0x1800], R87 ;  /* 0x001800570500d388 */ /* 0x0009e20000000800 */
[----:B0-----:R-:W-:Y:S01]  /*0710*/  @!P0 LEA R88, R95, R4, 0x18 ;  /* 0x000000045f588211 */ /* 0x001fe200078ec0ff */
[----:B------:R-:W-:-:S04]  /*0720*/  @!P1 IMAD R4, R7, 0x20, R6 ;  /* 0x0000002007049824 */ /* 0x000fc800078e0206 */
[----:B------:R-:W-:Y:S02]  /*0730*/  @!P1 IMAD R86, R4, 0x4, R11 ;  /* 0x0000000404569824 */ /* 0x000fe400078e020b */
[----:B----4-:R-:W0:Y:S01]  /*0740*/  LDC.64 R4, c[0x0][0x388] ;  /* 0x0000e200ff047b82 */ /* 0x010e220000000a00 */
[----:B------:R-:W-:-:S04]  /*0750*/  @!P0 IMAD R11, R7, 0x20, R6 ;  /* 0x00000020070b8824 */ /* 0x000fc800078e0206 */
[----:B------:R-:W-:Y:S02]  /*0760*/  @!P0 IMAD R88, R11, 0x4, R88 ;  /* 0x000000040b588824 */ /* 0x000fe400078e0258 */
[----:B------:R-:W-:Y:S01]  /*0770*/  IMAD R11, R7, 0x40, R6 ;  /* 0x00000040070b7824 */ /* 0x000fe200078e0206 */
[----:B--2---:R2:W-:Y:S04]  /*0780*/  @!P2 STS [R9+0x2040], R85 ;  /* 0x002040550900a388 */ /* 0x0045e80000000800 */
[----:B---3--:R3:W-:Y:S01]  /*0790*/  @!P2 STS [R9+0x2000], R10 ;  /* 0x0020000a0900a388 */ /* 0x0087e20000000800 */
[----:B--2---:R-:W-:Y:S01]  /*07a0*/  IMAD R85, R74, 0x800, R11 ;  /* 0x000008004a557824 */ /* 0x004fe200078e020b */
[----:B---3--:R-:W-:-:S03]  /*07b0*/  @!P3 MOV R9, 0x400 ;  /* 0x000004000009b802 */ /* 0x008fc60000000f00 */
[----:B0-----:R-:W-:Y:S01]  /*07c0*/  IMAD.WIDE.U32 R4, R85, 0x4, R4 ;  /* 0x0000000455047825 */ /* 0x001fe200078e0004 */
[----:B------:R-:W2:Y:S01]  /*07d0*/  @!P3 LDG.E.CONSTANT R10, desc[UR8][R2.64+0x11840] ;  /* 0x01184008020ab981 */ /* 0x000ea2000c1e9900 */
[----:B-1----:R-:W-:Y:S02]  /*07e0*/  @!P3 LEA R94, R94, R9, 0x18 ;  /* 0x000000095e5eb211 */ /* 0x002fe400078ec0ff */
[----:B------:R-:W-:Y:S01]  /*07f0*/  @!P3 IMAD R85, R7, 0x20, R6 ;  /* 0x000000200755b824 */ /* 0x000fe200078e0206 */
[----:B------:R0:W-:Y:S03]  /*0800*/  @!P1 STS [R86+0x2800], R89 ;  /* 0x0028005956009388 */ /* 0x0001e60000000800 */
[----:B------:R-:W-:Y:S01]  /*0810*/  @!P3 IMAD R94, R85, 0x4, R94 ;  /* 0x00000004555eb824 */ /* 0x000fe200078e025e */
[----:B------:R-:W-:Y:S04]  /*0820*/  @!P1 STS [R86+0x2840], R90 ;  /* 0x0028405a56009388 */ /* 0x000fe80000000800 */
[----:B------:R1:W-:Y:S04]  /*0830*/  @!P0 STS [R88+0x3000], R91 ;  /* 0x0030005b58008388 */ /* 0x0003e80000000800 */
[----:B------:R3:W4:Y:S04]  /*0840*/  @!P3 LDG.E.CONSTANT R9, desc[UR8][R2.64+0x11800] ;  /* 0x011800080209b981 */ /* 0x000728000c1e9900 */
[----:B------:R-:W5:Y:S04]  /*0850*/  LDG.E.CONSTANT R85, desc[UR8][R4.64] ;  /* 0x0000000804557981 */ /* 0x000f68000c1e9900 */
[----:B------:R-:W5:Y:S04]  /*0860*/  LDG.E.CONSTANT R87, desc[UR8][R4.64+0xa000] ;  /* 0x00a0000804577981 */ /* 0x000f68000c1e9900 */
[----:B0-----:R-:W5:Y:S04]  /*0870*/  LDG.E.CONSTANT R89, desc[UR8][R4.64+0x40] ;  /* 0x0000400804597981 */ /* 0x001f68000c1e9900 */
[----:B-1----:R-:W5:Y:S04]  /*0880*/  LDG.E.CONSTANT R91, desc[UR8][R4.64+0xa040] ;  /* 0x00a04008045b7981 */ /* 0x002f68000c1e9900 */
[----:B------:R-:W5:Y:S01]  /*0890*/  LDG.E.CONSTANT R95, desc[UR8][R4.64+0x80] ;  /* 0x00008008045f7981 */ /* 0x000f62000c1e9900 */
[----:B------:R-:W-:-:S03]  /*08a0*/  UIADD3 UR4, UPT, UPT, UR4, 0x4000, URZ ;  /* 0x0000400004047890 */ /* 0x000fc6000fffe0ff */
[----:B------:R-:W-:Y:S01]  /*08b0*/  @!P0 STS [R88+0x3040], R92 ;  /* 0x0030405c58008388 */ /* 0x000fe20000000800 */
[----:B------:R-:W-:-:S03]  /*08c0*/  ULEA UR4, UR5, UR4, 0x18 ;  /* 0x0000000405047291 */ /* 0x000fc6000f8ec0ff */
[----:B------:R-:W5:Y:S03]  /*08d0*/  LDG.E.CONSTANT R97, desc[UR8][R4.64+0xa080] ;  /* 0x00a0800804617981 */ /* 0x000f66000c1e9900 */
[----:B---3--:R-:W-:Y:S01]  /*08e0*/  LEA R2, R11, UR4, 0x2 ;  /* 0x000000040b027c11 */ /* 0x008fe2000f8e10ff */
[----:B------:R-:W3:Y:S04]  /*08f0*/  LDG.E.CONSTANT R3, desc[UR8][R4.64+0xc0] ;  /* 0x0000c00804037981 */ /* 0x000ee8000c1e9900 */
[----:B------:R-:W3:Y:S04]  /*0900*/  LDG.E.CONSTANT R11, desc[UR8][R4.64+0xa0c0] ;  /* 0x00a0c008040b7981 */ /* 0x000ee8000c1e9900 */
[----:B------:R-:W3:Y:S04]  /*0910*/  LDG.E.CONSTANT R99, desc[UR8][R4.64+0xb000] ;  /* 0x00b0000804637981 */ /* 0x000ee8000c1e9900 */
[----:B------:R-:W3:Y:S04]  /*0920*/  LDG.E.CONSTANT R101, desc[UR8][R4.64+0x1040] ;  /* 0x0010400804657981 */ /* 0x000ee8000c1e9900 */
[----:B--2---:R-:W-:Y:S04]  /*0930*/  @!P3 STS [R94+0x3840], R10 ;  /* 0x0038400a5e00b388 */ /* 0x004fe80000000800 */
[----:B----4-:R0:W-:Y:S04]  /*0940*/  @!P3 STS [R94+0x3800], R9 ;  /* 0x003800095e00b388 */ /* 0x0101e80000000800 */
[----:B-----5:R1:W-:Y:S04]  /*0950*/  STS [R2], R85 ;  /* 0x0000005502007388 */ /* 0x0203e80000000800 */
[----:B------:R2:W-:Y:S04]  /*0960*/  STS [R2+0x2000], R87 ;  /* 0x0020005702007388 */ /* 0x0005e80000000800 */
[----:B------:R4:W-:Y:S04]  /*0970*/  STS [R2+0x40], R89 ;  /* 0x0000405902007388 */ /* 0x0009e80000000800 */
[----:B------:R5:W-:Y:S04]  /*0980*/  STS [R2+0x2040], R91 ;  /* 0x0020405b02007388 */ /* 0x000be80000000800 */
[----:B------:R5:W-:Y:S04]  /*0990*/  STS [R2+0x80], R95 ;  /* 0x0000805f02007388 */ /* 0x000be80000000800 */
[----:B0-----:R-:W3:Y:S04]  /*09a0*/  LDG.E.CONSTANT R9, desc[UR8][R4.64+0x1000] ;  /* 0x0010000804097981 */ /* 0x001ee8000c1e9900 */
[----:B-1----:R-:W3:Y:S04]  /*09b0*/  LDG.E.CONSTANT R85, desc[UR8][R4.64+0xb040] ;  /* 0x00b0400804557981 */ /* 0x002ee8000c1e9900 */
[----:B--2---:R-:W2:Y:S04]  /*09c0*/  LDG.E.CONSTANT R87, desc[UR8][R4.64+0x1080] ;  /* 0x0010800804577981 */ /* 0x004ea8000c1e9900 */
[----:B----4-:R-:W4:Y:S04]  /*09d0*/  LDG.E.CONSTANT R89, desc[UR8][R4.64+0xb080] ;  /* 0x00b0800804597981 */ /* 0x010f28000c1e9900 */
[----:B-----5:R-:W5:Y:S04]  /*09e0*/  LDG.E.CONSTANT R91, desc[UR8][R4.64+0x10c0] ;  /* 0x0010c008045b7981 */ /* 0x020f68000c1e9900 */
[----:B------:R-:W5:Y:S04]  /*09f0*/  LDG.E.CONSTANT R95, desc[UR8][R4.64+0xb0c0] ;  /* 0x00b0c008045f7981 */ /* 0x000f68000c1e9900 */
[----:B------:R-:W-:Y:S04]  /*0a00*/  STS [R2+0x2080], R97 ;  /* 0x0020806102007388 */ /* 0x000fe80000000800 */
[----:B---3--:R0:W-:Y:S04]  /*0a10*/  STS [R2+0xc0], R3 ;  /* 0x0000c00302007388 */ /* 0x0081e80000000800 */
[----:B------:R-:W-:Y:S04]  /*0a20*/  STS [R2+0x20c0], R11 ;  /* 0x0020c00b02007388 */ /* 0x000fe80000000800 */
[----:B------:R-:W-:Y:S04]  /*0a30*/  STS [R2+0x3000], R99 ;  /* 0x0030006302007388 */ /* 0x000fe80000000800 */
[----:B------:R-:W-:Y:S01]  /*0a40*/  STS [R2+0x1040], R101 ;  /* 0x0010406502007388 */ /* 0x000fe20000000800 */
[C---:B------:R-:W-:Y:S01]  /*0a50*/  IMAD R86, R7.reuse, 0x7, R8 ;  /* 0x0000000707567824 */ /* 0x040fe200078e0208 */
[----:B------:R-:W-:-:S02]  /*0a60*/  LEA R7, R7, UR6, 0xa ;  /* 0x0000000607077c11 */ /* 0x000fc4000f8e50ff */
[----:B------:R-:W-:Y:S02]  /*0a70*/  LEA R6, R6, UR4, 0x4 ;  /* 0x0000000406067c11 */ /* 0x000fe4000f8e20ff */
[C---:B------:R-:W-:Y:S02]  /*0a80*/  ISETP.GT.U32.AND P1, PT, R86.reuse, 0x14d0, PT ;  /* 0x000014d05600780c */ /* 0x040fe40003f24070 */
[C---:B------:R-:W-:Y:S01]  /*0a90*/  ISETP.GE.U32.AND P2, PT, R86.reuse, 0x14ca, PT ;  /* 0x000014ca5600780c */ /* 0x040fe20003f46070 */
[----:B0-----:R-:W-:Y:S01]  /*0aa0*/  VIADD R3, R7, 0x200 ;  /* 0x0000020007037836 */ /* 0x001fe20000000000 */
[C---:B------:R-:W-:Y:S02]  /*0ab0*/  ISETP.GE.U32.AND P0, PT, R86.reuse, 0x14cb, PT ;  /* 0x000014cb5600780c */ /* 0x040fe40003f06070 */
[C---:B------:R-:W-:Y:S02]  /*0ac0*/  ISETP.GE.U32.AND P3, PT, R86.reuse, 0x14ce, PT ;  /* 0x000014ce5600780c */ /* 0x040fe40003f66070 */
[----:B------:R-:W-:-:S02]  /*0ad0*/  ISETP.GE.U32.AND P4, PT, R86, 0x14cf, PT ;  /* 0x000014cf5600780c */ /* 0x000fc40003f86070 */
[C---:B------:R-:W-:Y:S02]  /*0ae0*/  ISETP.GE.U32.AND P5, PT, R86.reuse, 0x14d0, PT ;  /* 0x000014d05600780c */ /* 0x040fe40003fa6070 */
[----:B------:R-:W-:Y:S01]  /*0af0*/  ISETP.GE.U32.AND P6, PT, R86, 0x14d1, PT ;  /* 0x000014d15600780c */ /* 0x000fe20003fc6070 */
[----:B------:R-:W-:Y:S01]  /*0b00*/  UMOV UR5, 0x200 ;  /* 0x0000020000057882 */ /* 0x000fe20000000000 */
[----:B------:R-:W-:Y:S04]  /*0b10*/  STS [R2+0x1000], R9 ;  /* 0x0010000902007388 */ /* 0x000fe80000000800 */
[----:B------:R-:W-:Y:S04]  /*0b20*/  STS [R2+0x3040], R85 ;  /* 0x0030405502007388 */ /* 0x000fe80000000800 */
[----:B--2---:R-:W-:Y:S04]  /*0b30*/  STS [R2+0x1080], R87 ;  /* 0x0010805702007388 */ /* 0x004fe80000000800 */
[----:B----4-:R-:W-:Y:S04]  /*0b40*/  STS [R2+0x3080], R89 ;  /* 0x0030805902007388 */ /* 0x010fe80000000800 */
[----:B-----5:R-:W-:Y:S04]  /*0b50*/  STS [R2+0x10c0], R91 ;  /* 0x0010c05b02007388 */ /* 0x020fe80000000800 */
[----:B------:R0:W-:Y:S02]  /*0b60*/  STS [R2+0x30c0], R95 ;  /* 0x0030c05f02007388 */ /* 0x0001e40000000800 */
[----:B0-----:R-:W-:-:S02]  /*0b70*/  P2R R2, PR, RZ, 0x2 ;  /* 0x00000002ff027803 */ /* 0x001fc40000000000 */
[----:B------:R-:W-:Y:S01]  /*0b80*/  P2R R2, PR, RZ, 0x4 ;  /* 0x00000004ff027803 */ /* 0x000fe20000000000 */
[----:B------:R-:W-:Y:S01]  /*0b90*/  VIADD R2, R6, 0x2000 ;  /* 0x0000200006027836 */ /* 0x000fe20000000000 */
[----:B------:R-:W-:Y:S01]  /*0ba0*/  BAR.SYNC.DEFER_BLOCKING 0x0 ;  /* 0x0000000000007b1d */ /* 0x000fe20000010000 */
[C---:B------:R-:W-:Y:S02]  /*0bb0*/  ISETP.GE.U32.AND P1, PT, R86.reuse, 0x14cc, PT ;  /* 0x000014cc5600780c */ /* 0x040fe40003f26070 */
[----:B------:R-:W-:-:S13]  /*0bc0*/  ISETP.GE.U32.AND P2, PT, R86, 0x14cd, PT ;  /* 0x000014cd5600780c */ /* 0x000fda0003f46070 */
.L_x_0:
[----:B------:R-:W0:Y:S01]  /*0bd0*/  S2R R88, SR_CTAID.Y ;  /* 0x0000000000587919 */ /* 0x000e220000002600 */
[----:B------:R-:W-:Y:S01]  /*0be0*/  P2R R8, PR, RZ, 0x1 ;  /* 0x00000001ff087803 */ /* 0x000fe20000000000 */
[----:B------:R-:W-:Y:S01]  /*0bf0*/  UIADD3 UR5, UPT, UPT, UR5, 0x4, URZ ;  /* 0x0000000405057890 */ /* 0x000fe2000fffe0ff */
[----:B------:R-:W-:Y:S01]  /*0c00*/  ISETP.GT.U32.AND P0, PT, R86, 0x14d0, PT ;  /* 0x000014d05600780c */ /* 0x000fe20003f04070 */
[----:B------:R-:W0:Y:S02]  /*0c10*/  S2R R85, SR_TID.Y ;  /* 0x0000000000557919 */ /* 0x000e240000002200 */
[----:B------:R-:W-:-:S10]  /*0c20*/  UISETP.NE.AND UP0, UPT, UR5, 0x280, UPT ;  /* 0x000002800500788c */ /* 0x000fd4000bf05270 */
[----:B------:R-:W-:Y:S01]  /*0c30*/  @!P0 LDS R78, [R3+-0x200] ;  /* 0xfffe0000034e8984 */ /* 0x000fe20000000800 */
[----:B0-----:R-:W-:-:S04]  /*0c40*/  IMAD R4, R88, 0x80, R85 ;  /* 0x0000008058047824 */ /* 0x001fc800078e0255 */
[----:B------:R-:W-:Y:S02]  /*0c50*/  IMAD R87, R85, 0x7, R4 ;  /* 0x0000000755577824 */ /* 0x000fe400078e0204 */
[----:B------:R-:W0:Y:S03]  /*0c60*/  LDS.128 R4, [R2+-0x2000] ;  /* 0xffe0000002047984 */ /* 0x000e260000000c00 */
[----:B------:R-:W-:-:S04]  /*0c70*/  ISETP.GT.U32.AND P0, PT, R87, 0x14cf, PT ;  /* 0x000014cf5700780c */ /* 0x000fc80003f04070 */
[----:B------:R-:W-:-:S09]  /*0c80*/  P2R R9, PR, RZ, 0x1 ;  /* 0x00000001ff097803 */ /* 0x000fd20000000000 */
[----:B------:R-:W1:Y:S01]  /*0c90*/  @!P0 LDS R79, [R3+-0x180] ;  /* 0xfffe8000034f8984 */ /* 0x000e620000000800 */
[----:B------:R-:W-:-:S04]  /*0ca0*/  ISETP.GT.U32.AND P0, PT, R87, 0x14ce, PT ;  /* 0x000014ce5700780c */ /* 0x000fc80003f04070 */
[----:B------:R-:W-:-:S09]  /*0cb0*/  P2R R9, PR, RZ, 0x1 ;  /* 0x00000001ff097803 */ /* 0x000fd20000000000 */
[----:B------:R-:W2:Y:S01]  /*0cc0*/  @!P0 LDS R80, [R3+-0x100] ;  /* 0xffff000003508984 */ /* 0x000ea20000000800 */
[----:B------:R-:W-:-:S04]  /*0cd0*/  ISETP.GT.U32.AND P0, PT, R87, 0x14cd, PT ;  /* 0x000014cd5700780c */ /* 0x000fc80003f04070 */
[----:B------:R-:W-:Y:S01]  /*0ce0*/  P2R R9, PR, RZ, 0x1 ;  /* 0x00000001ff097803 */ /* 0x000fe20000000000 */
[----:B0-----:R-:W-:-:S08]  /*0cf0*/  @!P6 FFMA R67, R78, R4, R67 ;  /* 0x000000044e43e223 */ /* 0x001fd00000000043 */
[----:B------:R-:W0:Y:S01]  /*0d00*/  @!P0 LDS R81, [R3+-0x80] ;  /* 0xffff800003518984 */ /* 0x000e220000000800 */
[----:B------:R-:W-:-:S04]  /*0d10*/  ISETP.GT.U32.AND P0, PT, R87, 0x14cc, PT ;  /* 0x000014cc5700780c */ /* 0x000fc80003f04070 */
[----:B------:R-:W-:Y:S01]  /*0d20*/  P2R R9, PR, RZ, 0x1 ;  /* 0x00000001ff097803 */ /* 0x000fe20000000000 */
[C---:B-1----:R-:W-:Y:S01]  /*0d30*/  @!P5 FFMA R63, R79.reuse, R4, R63 ;  /* 0x000000044f3fd223 */ /* 0x042fe2000000003f */
[----:B------:R-:W-:-:S07]  /*0d40*/  @!P5 FFMA R60, R79, R5, R60 ;  /* 0x000000054f3cd223 */ /* 0x000fce000000003c */
[----:B------:R-:W1:Y:S01]  /*0d50*/  @!P0 LDS R82, [R3] ;  /* 0x0000000003528984 */ /* 0x000e620000000800 */
[----:B------:R-:W-:Y:S01]  /*0d60*/  ISETP.GT.U32.AND P0, PT, R87, 0x14cb, PT ;  /* 0x000014cb5700780c */ /* 0x000fe20003f04070 */
[C---:B------:R-:W-:Y:S01]  /*0d70*/  @!P5 FFMA R61, R79.reuse, R6, R61 ;  /* 0x000000064f3dd223 */ /* 0x040fe2000000003d */
[----:B------:R-:W-:Y:S02]  /*0d80*/  @!P5 FFMA R58, R79, R7, R58 ;  /* 0x000000074f3ad223 */ /* 0x000fe4000000003a */
[----:B------:R-:W-:Y:S01]  /*0d90*/  P2R R9, PR, RZ, 0x1 ;  /* 0x00000001ff097803 */ /* 0x000fe20000000000 */
[C---:B--2---:R-:W-:Y:S01]  /*0da0*/  @!P4 FFMA R59, R80.reuse, R4, R59 ;  /* 0x00000004503bc223 */ /* 0x044fe2000000003b */
[----:B------:R-:W-:-:S07]  /*0db0*/  @!P4 FFMA R56, R80, R5, R56 ;  /* 0x000000055038c223 */ /* 0x000fce0000000038 */
[----:B------:R-:W2:Y:S01]  /*0dc0*/  @!P0 LDS R83, [R3+0x80] ;  /* 0x0000800003538984 */ /* 0x000ea20000000800 */
[----:B------:R-:W-:Y:S01]  /*0dd0*/  ISETP.GT.U32.AND P0, PT, R87, 0x14ca, PT ;  /* 0x000014ca5700780c */ /* 0x000fe20003f04070 */
[C---:B------:R-:W-:Y:S01]  /*0de0*/  @!P4 FFMA R57, R80.reuse, R6, R57 ;  /* 0x000000065039c223 */ /* 0x040fe20000000039 */
[----:B------:R-:W-:Y:S02]  /*0df0*/  @!P4 FFMA R54, R80, R7, R54 ;  /* 0x000000075036c223 */ /* 0x000fe40000000036 */
[----:B------:R-:W-:Y:S01]  /*0e00*/  P2R R9, PR, RZ, 0x1 ;  /* 0x00000001ff097803 */ /* 0x000fe20000000000 */
[C---:B0-----:R-:W-:Y:S01]  /*0e10*/  @!P3 FFMA R55, R81.reuse, R4, R55 ;  /* 0x000000045137b223 */ /* 0x041fe20000000037 */
[----:B------:R-:W-:-:S07]  /*0e20*/  @!P3 FFMA R52, R81, R5, R52 ;  /* 0x000000055134b223 */ /* 0x000fce0000000034 */
[----:B------:R-:W0:Y:S01]  /*0e30*/  @!P0 LDS R84, [R3+0x100] ;  /* 0x0001000003548984 */ /* 0x000e220000000800 */
[----:B------:R-:W-:Y:S01]  /*0e40*/  ISETP.GT.U32.AND P0, PT, R87, 0x14c9, PT ;  /* 0x000014c95700780c */ /* 0x000fe20003f04070 */
[C---:B------:R-:W-:Y:S01]  /*0e50*/  @!P3 FFMA R53, R81.reuse, R6, R53 ;  /* 0x000000065135b223 */ /* 0x040fe20000000035 */
[----:B------:R-:W-:Y:S02]  /*0e60*/  @!P3 FFMA R50, R81, R7, R50 ;  /* 0x000000075132b223 */ /* 0x000fe40000000032 */
[----:B------:R-:W-:Y:S01]  /*0e70*/  P2R R9, PR, RZ, 0x1 ;  /* 0x00000001ff097803 */ /* 0x000fe20000000000 */
[C---:B-1----:R-:W-:Y:S01]  /*0e80*/  @!P2 FFMA R51, R82.reuse, R4, R51 ;  /* 0x000000045233a223 */ /* 0x042fe20000000033 */
[----:B------:R-:W-:-:S07]  /*0e90*/  @!P2 FFMA R48, R82, R5, R48 ;  /* 0x000000055230a223 */ /* 0x000fce0000000030 */
[----:B------:R1:W3:Y:S01]  /*0ea0*/  @!P0 LDS R76, [R3+0x180] ;  /* 0x00018000034c8984 */ /* 0x0002e20000000800 */
[----:B------:R-:W-:Y:S01]  /*0eb0*/  ISETP.NE.AND P0, PT, R8, RZ, PT ;  /* 0x000000ff0800720c */ /* 0x000fe20003f05270 */
[C---:B------:R-:W-:Y:S01]  /*0ec0*/  @!P2 FFMA R49, R82.reuse, R6, R49 ;  /* 0x000000065231a223 */ /* 0x040fe20000000031 */
[----:B------:R-:W-:Y:S01]  /*0ed0*/  P2R R8, PR, RZ, 0x40 ;  /* 0x00000040ff087803 */ /* 0x000fe20000000000 */
[----:B------:R-:W-:Y:S01]  /*0ee0*/  @!P2 FFMA R46, R82, R7, R46 ;  /* 0x00000007522ea223 */ /* 0x000fe2000000002e */
[----:B------:R-:W-:Y:S01]  /*0ef0*/  ISETP.GE.U32.AND P6, PT, R86, 0x14ca, PT ;  /* 0x000014ca5600780c */ /* 0x000fe20003fc6070 */
[----:B-1----:R-:W-:Y:S02]  /*0f00*/  VIADD R3, R3, 0x4 ;  /* 0x0000000403037836 */ /* 0x002fe40000000000 */
[C---:B--2---:R-:W-:Y:S01]  /*0f10*/  @!P1 FFMA R47, R83.reuse, R4, R47 ;  /* 0x00000004532f9223 */ /* 0x044fe2000000002f */
[C---:B------:R-:W-:Y:S01]  /*0f20*/  @!P1 FFMA R44, R83.reuse, R5, R44 ;  /* 0x00000005532c9223 */ /* 0x040fe2000000002c */
[C---:B------:R-:W-:Y:S01]  /*0f30*/  @!P1 FFMA R45, R83.reuse, R6, R45 ;  /* 0x00000006532d9223 */ /* 0x040fe2000000002d */
[----:B------:R-:W-:-:S03]  /*0f40*/  @!P1 FFMA R42, R83, R7, R42 ;  /* 0x00000007532a9223 */ /* 0x000fc6000000002a */
[C---:B0-----:R-:W-:Y:S01]  /*0f50*/  @!P0 FFMA R43, R84.reuse, R4, R43 ;  /* 0x00000004542b8223 */ /* 0x041fe2000000002b */
[C---:B------:R-:W-:Y:S01]  /*0f60*/  @!P0 FFMA R40, R84.reuse, R5, R40 ;  /* 0x0000000554288223 */ /* 0x040fe20000000028 */
[C---:B------:R-:W-:Y:S01]  /*0f70*/  @!P0 FFMA R41, R84.reuse, R6, R41 ;  /* 0x0000000654298223 */ /* 0x040fe20000000029 */
[----:B------:R-:W-:Y:S01]  /*0f80*/  @!P0 FFMA R38, R84, R7, R38 ;  /* 0x0000000754268223 */ /* 0x000fe20000000026 */
[----:B---3--:R-:W-:Y:S01]  /*0f90*/  @!P6 FFMA R39, R76, R4, R39 ;  /* 0x000000044c27e223 */ /* 0x008fe20000000027 */
[----:B------:R-:W-:Y:S02]  /*0fa0*/  ISETP.NE.AND P6, PT, R8, RZ, PT ;  /* 0x000000ff0800720c */ /* 0x000fe40003fc5270 */
[----:B------:R0:W1:Y:S02]  /*0fb0*/  LDS.128 R8, [R2] ;  /* 0x0000000002087984 */ /* 0x0000640000000c00 */
[----:B------:R-:W-:Y:S01]  /*0fc0*/  P2R R4, PR, RZ, 0x40 ;  /* 0x00000040ff047803 */ /* 0x000fe20000000000 */
[----:B0-----:R-:W-:-:S08]  /*0fd0*/  VIADD R2, R2, 0x100 ;  /* 0x0000010002027836 */ /* 0x001fd00000000000 */
[----:B------:R-:W-:Y:S01]  /*0fe0*/  @!P6 FFMA R64, R78, R5, R64 ;  /* 0x000000054e40e223 */ /* 0x000fe20000000040 */
[----:B------:R-:W-:-:S13]  /*0ff0*/  ISETP.GE.U32.AND P6, PT, R86, 0x14ca, PT ;  /* 0x000014ca5600780c */ /* 0x000fda0003fc6070 */
[----:B------:R-:W-:Y:S01]  /*1000*/  @!P6 FFMA R36, R76, R5, R36 ;  /* 0x000000054c24e223 */ /* 0x000fe20000000024 */
[----:B------:R-:W-:-:S04]  /*1010*/  ISETP.NE.AND P6, PT, R4, RZ, PT ;  /* 0x000000ff0400720c */ /* 0x000fc80003fc5270 */
[----:B------:R-:W-:-:S09]  /*1020*/  P2R R4, PR, RZ, 0x40 ;  /* 0x00000040ff047803 */ /* 0x000fd20000000000 */
[----:B------:R-:W-:Y:S01]  /*1030*/  @!P6 FFMA R65, R78, R6, R65 ;  /* 0x000000064e41e223 */ /* 0x000fe20000000041 */
[----:B------:R-:W-:Y:S01]  /*1040*/  ISETP.GE.U32.AND P6, PT, R86, 0x14ca, PT ;  /* 0x000014ca5600780c */ /* 0x000fe20003fc6070 */
[-C--:B-1----:R-:W-:Y:S01]  /*1050*/  @!P5 FFMA R31, R79, R8.reuse, R31 ;  /* 0x000000084f1fd223 */ /* 0x082fe2000000001f */
[-C--:B------:R-:W-:Y:S01]  /*1060*/  @!P4 FFMA R27, R80, R8.reuse, R27 ;  /* 0x00000008501bc223 */ /* 0x080fe2000000001b */
[-C--:B------:R-:W-:Y:S01]  /*1070*/  @!P3 FFMA R23, R81, R8.reuse, R23 ;  /* 0x000000085117b223 */ /* 0x080fe20000000017 */
[-C--:B------:R-:W-:Y:S01]  /*1080*/  @!P2 FFMA R19, R82, R8.reuse, R19 ;  /* 0x000000085213a223 */ /* 0x080fe20000000013 */
[-C--:B------:R-:W-:Y:S01]  /*1090*/  @!P1 FFMA R15, R83, R8.reuse, R15 ;  /* 0x00000008530f9223 */ /* 0x080fe2000000000f */
[----:B------:R-:W-:Y:S01]  /*10a0*/  @!P0 FFMA R69, R84, R8, R69 ;  /* 0x0000000854458223 */ /* 0x000fe20000000045 */
[-C--:B------:R-:W-:Y:S01]  /*10b0*/  @!P5 FFMA R28, R79, R9.reuse, R28 ;  /* 0x000000094f1cd223 */ /* 0x080fe2000000001c */
[-C--:B------:R-:W-:Y:S01]  /*10c0*/  @!P4 FFMA R24, R80, R9.reuse, R24 ;  /* 0x000000095018c223 */ /* 0x080fe20000000018 */
[-C--:B------:R-:W-:Y:S01]  /*10d0*/  @!P3 FFMA R20, R81, R9.reuse, R20 ;  /* 0x000000095114b223 */ /* 0x080fe20000000014 */
[-C--:B------:R-:W-:Y:S01]  /*10e0*/  @!P2 FFMA R16, R82, R9.reuse, R16 ;  /* 0x000000095210a223 */ /* 0x080fe20000000010 */
[-C--:B------:R-:W-:Y:S01]  /*10f0*/  @!P1 FFMA R12, R83, R9.reuse, R12 ;  /* 0x00000009530c9223 */ /* 0x080fe2000000000c */
[----:B------:R-:W-:Y:S01]  /*1100*/  @!P0 FFMA R66, R84, R9, R66 ;  /* 0x0000000954428223 */ /* 0x000fe20000000042 */
[----:B------:R-:W-:Y:S01]  /*1110*/  @!P6 FFMA R37, R76, R6, R37 ;  /* 0x000000064c25e223 */ /* 0x000fe20000000025 */
[----:B------:R-:W-:Y:S01]  /*1120*/  ISETP.NE.AND P6, PT, R4, RZ, PT ;  /* 0x000000ff0400720c */ /* 0x000fe20003fc5270 */
[-C--:B------:R-:W-:Y:S01]  /*1130*/  @!P5 FFMA R29, R79, R10.reuse, R29 ;  /* 0x0000000a4f1dd223 */ /* 0x080fe2000000001d */
[-C--:B------:R-:W-:Y:S01]  /*1140*/  @!P4 FFMA R25, R80, R10.reuse, R25 ;  /* 0x0000000a5019c223 */ /* 0x080fe20000000019 */
[-C--:B------:R-:W-:Y:S01]  /*1150*/  @!P3 FFMA R21, R81, R10.reuse, R21 ;  /* 0x0000000a5115b223 */ /* 0x080fe20000000015 */
[----:B------:R-:W-:Y:S01]  /*1160*/  P2R R4, PR, RZ, 0x40 ;  /* 0x00000040ff047803 */ /* 0x000fe20000000000 */
[-C--:B------:R-:W-:Y:S01]  /*1170*/  @!P2 FFMA R17, R82, R10.reuse, R17 ;  /* 0x0000000a5211a223 */ /* 0x080fe20000000011 */
[-C--:B------:R-:W-:Y:S01]  /*1180*/  @!P1 FFMA R13, R83, R10.reuse, R13 ;  /* 0x0000000a530d9223 */ /* 0x080fe2000000000d */
[----:B------:R-:W-:Y:S01]  /*1190*/  @!P0 FFMA R71, R84, R10, R71 ;  /* 0x0000000a54478223 */ /* 0x000fe20000000047 */
[-C--:B------:R-:W-:Y:S01]  /*11a0*/  @!P5 FFMA R26, R79, R11.reuse, R26 ;  /* 0x0000000b4f1ad223 */ /* 0x080fe2000000001a */
[-C--:B------:R-:W-:Y:S01]  /*11b0*/  @!P4 FFMA R22, R80, R11.reuse, R22 ;  /* 0x0000000b5016c223 */ /* 0x080fe20000000016 */
[-C--:B------:R-:W-:Y:S01]  /*11c0*/  @!P3 FFMA R18, R81, R11.reuse, R18 ;  /* 0x0000000b5112b223 */ /* 0x080fe20000000012 */
[-C--:B------:R-:W-:Y:S01]  /*11d0*/  @!P2 FFMA R14, R82, R11.reuse, R14 ;  /* 0x0000000b520ea223 */ /* 0x080fe2000000000e */
[----:B------:R-:W-:Y:S01]  /*11e0*/  @!P1 FFMA R0, R83, R11, R0 ;  /* 0x0000000b53009223 */ /* 0x000fe20000000000 */
[----:B------:R-:W-:Y:S01]  /*11f0*/  @!P6 FFMA R62, R78, R7, R62 ;  /* 0x000000074e3ee223 */ /* 0x000fe2000000003e */
[----:B------:R-:W-:Y:S01]  /*1200*/  ISETP.GE.U32.AND P6, PT, R86, 0x14ca, PT ;  /* 0x000014ca5600780c */ /* 0x000fe20003fc6070 */
[----:B------:R-:W-:-:S12]  /*1210*/  @!P0 FFMA R68, R84, R11, R68 ;  /* 0x0000000b54448223 */ /* 0x000fd80000000044 */
[----:B------:R-:W-:Y:S01]  /*1220*/  @!P6 FFMA R34, R76, R7, R34 ;  /* 0x000000074c22e223 */ /* 0x000fe20000000022 */
[----:B------:R-:W-:-:S04]  /*1230*/  ISETP.NE.AND P6, PT, R4, RZ, PT ;  /* 0x000000ff0400720c */ /* 0x000fc80003fc5270 */
[----:B------:R-:W-:-:S09]  /*1240*/  P2R R4, PR, RZ, 0x40 ;  /* 0x00000040ff047803 */ /* 0x000fd20000000000 */
[----:B------:R-:W-:Y:S01]  /*1250*/  @!P6 FFMA R35, R78, R8, R35 ;  /* 0x000000084e23e223 */ /* 0x000fe20000000023 */
[----:B------:R-:W-:-:S13]  /*1260*/  ISETP.GE.U32.AND P6, PT, R86, 0x14ca, PT ;  /* 0x000014ca5600780c */ /* 0x000fda0003fc6070 */
        /* <DEDUP_REMOVED lines=16> */
[----:B------:R-:W-:Y:S01]  /*1370*/  ISETP.NE.AND P6, PT, R4, RZ, PT ;  /* 0x000000ff0400720c */ /* 0x000fe20003fc5270 */
[----:B------:R-:W-:-:S12]  /*1380*/  BRA.U UP0, `(.L_x_0) ;  /* 0xfffffff900107547 */ /* 0x000fd8000b83ffff */
[----:B------:R-:W-:-:S05]  /*1390*/  VIADD R74, R74, 0x1 ;  /* 0x000000014a4a7836 */ /* 0x000fca0000000000 */
[----:B------:R-:W-:-:S13]  /*13a0*/  ISETP.NE.AND P0, PT, R74, 0x5, PT ;  /* 0x000000054a00780c */ /* 0x000fda0003f05270 */
[----:B------:R-:W-:Y:S05]  /*13b0*/  @P0 BRA `(.L_x_1) ;  /* 0xffffffec00c00947 */ /* 0x000fea000383ffff */
[----:B------:R-:W0:Y:S01]  /*13c0*/  S2R R4, SR_TID.X ;  /* 0x0000000000047919 */ /* 0x000e220000002100 */
[----:B------:R-:W1:Y:S01]  /*13d0*/  LDC.64 R2, c[0x0][0x390] ;  /* 0x0000e400ff027b82 */ /* 0x000e620000000a00 */
[----:B------:R-:W-:Y:S01]  /*13e0*/  IMAD R85, R88, 0x10, R85 ;  /* 0x0000001058557824 */ /* 0x000fe200078e0255 */
[C---:B------:R-:W-:Y:S02]  /*13f0*/  ISETP.GT.U32.AND P6, PT, R87.reuse, 0x14cf, PT ;  /* 0x000014cf5700780c */ /* 0x040fe40003fc4070 */
[C---:B------:R-:W-:Y:S02]  /*1400*/  ISETP.GT.U32.AND P5, PT, R87.reuse, 0x14ce, PT ;  /* 0x000014ce5700780c */ /* 0x040fe40003fa4070 */
[----:B------:R-:W-:Y:S01]  /*1410*/  ISETP.GT.U32.AND P0, PT, R87, 0x14d0, PT ;  /* 0x000014d05700780c */ /* 0x000fe20003f04070 */
[----:B0-----:R-:W-:-:S04]  /*1420*/  IMAD R5, R85, 0x80, R4 ;  /* 0x0000008055057824 */ /* 0x001fc800078e0204 */
[----:B------:R-:W-:-:S04]  /*1430*/  IMAD.SHL.U32 R5, R5, 0x4, RZ ;  /* 0x0000000405057824 */ /* 0x000fc800078e00ff */
[----:B-1----:R-:W-:-:S05]  /*1440*/  IMAD.WIDE.U32 R2, R5, 0x4, R2 ;  /* 0x0000000405027825 */ /* 0x002fca00078e0002 */
[----:B------:R0:W-:Y:S04]  /*1450*/  @!P6 STG.E desc[UR8][R2.64+0x100], R63 ;  /* 0x0001003f0200e986 */ /* 0x0001e8000c101908 */
[----:B------:R0:W-:Y:S04]  /*1460*/  @!P6 STG.E desc[UR8][R2.64+0x14d200], R31 ;  /* 0x14d2001f0200e986 */ /* 0x0001e8000c101908 */
[----:B------:R0:W-:Y:S04]  /*1470*/  @!P6 STG.E desc[UR8][R2.64+0x104], R60 ;  /* 0x0001043c0200e986 */ /* 0x0001e8000c101908 */
[----:B------:R0:W-:Y:S04]  /*1480*/  @!P6 STG.E desc[UR8][R2.64+0x14d204], R28 ;  /* 0x14d2041c0200e986 */ /* 0x0001e8000c101908 */
[----:B------:R0:W-:Y:S04]  /*1490*/  @!P6 STG.E desc[UR8][R2.64+0x108], R61 ;  /* 0x0001083d0200e986 */ /* 0x0001e8000c101908 */
[----:B------:R0:W-:Y:S04]  /*14a0*/  @!P6 STG.E desc[UR8][R2.64+0x14d208], R29 ;  /* 0x14d2081d0200e986 */ /* 0x0001e8000c101908 */
[----:B------:R0:W-:Y:S04]  /*14b0*/  @!P6 STG.E desc[UR8][R2.64+0x10c], R58 ;  /* 0x00010c3a0200e986 */ /* 0x0001e8000c101908 */
[----:B------:R0:W-:Y:S01]  /*14c0*/  @!P6 STG.E desc[UR8][R2.64+0x14d20c], R26 ;  /* 0x14d20c1a0200e986 */ /* 0x0001e2000c101908 */
[----:B------:R-:W-:-:S03]  /*14d0*/  ISETP.GT.U32.AND P6, PT, R87, 0x14cd, PT ;  /* 0x000014cd5700780c */ /* 0x000fc60003fc4070 */
        /* <DEDUP_REMOVED lines=52> */
[----:B------:R-:W-:Y:S05]  /*1820*/  @P6 EXIT ;  /* 0x000000000000694d */ /* 0x000fea0003800000 */
[----:B------:R-:W-:Y:S04]  /*1830*/  STG.E desc[UR8][R2.64+0x700], R39 ;  /* 0x0007002702007986 */ /* 0x000fe8000c101908 */
[----:B------:R-:W-:Y:S04]  /*1840*/  STG.E desc[UR8][R2.64+0x14d800], R73 ;  /* 0x14d8004902007986 */ /* 0x000fe8000c101908 */
[----:B------:R-:W-:Y:S04]  /*1850*/  STG.E desc[UR8][R2.64+0x704], R36 ;  /* 0x0007042402007986 */ /* 0x000fe8000c101908 */
[----:B------:R-:W-:Y:S04]  /*1860*/  STG.E desc[UR8][R2.64+0x14d804], R70 ;  /* 0x14d8044602007986 */ /* 0x000fe8000c101908 */
[----:B------:R-:W-:Y:S04]  /*1870*/  STG.E desc[UR8][R2.64+0x708], R37 ;  /* 0x0007082502007986 */ /* 0x000fe8000c101908 */
[----:B------:R-:W-:Y:S04]  /*1880*/  STG.E desc[UR8][R2.64+0x14d808], R75 ;  /* 0x14d8084b02007986 */ /* 0x000fe8000c101908 */
[----:B------:R-:W-:Y:S04]  /*1890*/  STG.E desc[UR8][R2.64+0x70c], R34 ;  /* 0x00070c2202007986 */ /* 0x000fe8000c101908 */
[----:B------:R-:W-:Y:S01]  /*18a0*/  STG.E desc[UR8][R2.64+0x14d80c], R72 ;  /* 0x14d80c4802007986 */ /* 0x000fe2000c101908 */
[----:B------:R-:W-:Y:S05]  /*18b0*/  EXIT ;  /* 0x000000000000794d */ /* 0x000fea0003800000 */
.L_x_2:
[----:B------:R-:W-:-:S00]  /*18c0*/  BRA `(.L_x_2) ;  /* 0xfffffffc00fc7947 */ /* 0x000fc0000383ffff */
[----:B------:R-:W-:-:S00]  /*18d0*/  NOP ;  /* 0x0000000000007918 */ /* 0x000fc00000000000 */
        /* <DEDUP_REMOVED lines=10> */
.L_x_3:


//--------------------- .nv.shared.fused_matmul_kernel0 --------------------------
	.section	.nv.shared.fused_matmul_kernel0,"aw",@nobits
	.sectionflags	@""
	.align	4
.nv.shared.fused_matmul_kernel0:
	.zero		33792


//--------------------- .nv.shared.reserved.0     --------------------------
	.section	.nv.shared.reserved.0,"aw",@nobits
	.weak		__nv_reservedSMEM_offset_0_alias
	.size		__nv_reservedSMEM_offset_0_alias, 0, 64
	.other		__nv_reservedSMEM_offset_0_alias,@"STO_CUDA_RESERVED_SHARED STV_DEFAULT"
__nv_reservedSMEM_offset_0_alias:
	.zero		0
	.zero		64


//--------------------- .nv.constant0.fused_matmul_kernel0 --------------------------
	.section	.nv.constant0.fused_matmul_kernel0,"a",@progbits
	.sectionflags	@""
	.align	4
.nv.constant0.fused_matmul_kernel0:
	.zero		920


//--------------------- SYMBOLS --------------------------

	.type		.nv.reservedSmem.offset0,@object
	.size		.nv.reservedSmem.offset0,0x4
	.type		.nv.reservedSmem.cap,@object
	.size		.nv.reservedSmem.cap,0x4
